// auto-generated by cutlass_sweep.sparse_gemm — config: {"arch": "sm_90", "cluster_m": 2, "cluster_n": 1, "dtype": "bf16", "tile_k": 128, "tile_m": 128, "tile_n": 64}
#include "cutlass/cutlass.h"
#include "cutlass/gemm/collective/collective_builder.hpp"
#include "cutlass/gemm/device/gemm_universal_adapter.h"
#include "cutlass/gemm/kernel/gemm_universal.hpp"
#include "cutlass/epilogue/collective/collective_builder.hpp"

using Elem = cutlass::bfloat16_t;
using Acc  = float;
using TileShape    = cute::Shape<cute::_128, cute::_64, cute::_128>;
using ClusterShape = cute::Shape<cute::_2, cute::_1, cute::_1>;

using CollectiveEpilogue = typename cutlass::epilogue::collective::CollectiveBuilder<
    cutlass::arch::Sm90, cutlass::arch::OpClassSparseTensorOp,
    TileShape, ClusterShape,
    cutlass::epilogue::collective::EpilogueTileAuto,
    Acc, Acc,
    Acc, cutlass::layout::ColumnMajor, 128 / cutlass::sizeof_bits<Acc>::value,
    Acc, cutlass::layout::ColumnMajor, 128 / cutlass::sizeof_bits<Acc>::value,
    cutlass::epilogue::collective::EpilogueScheduleAuto
  >::CollectiveOp;

using CollectiveMainloop = typename cutlass::gemm::collective::CollectiveBuilder<
    cutlass::arch::Sm90, cutlass::arch::OpClassSparseTensorOp,
    Elem, cutlass::layout::RowMajor, 128 / cutlass::sizeof_bits<Elem>::value,
    Elem, cutlass::layout::ColumnMajor, 128 / cutlass::sizeof_bits<Elem>::value,
    Acc,
    TileShape, ClusterShape,
    cutlass::gemm::collective::StageCountAutoCarveout<static_cast<int>(sizeof(typename CollectiveEpilogue::SharedStorage))>,
    cutlass::gemm::collective::KernelScheduleAuto
  >::CollectiveOp;

using GemmKernel = cutlass::gemm::kernel::GemmUniversal<
    cute::Shape<int,int,int,int>,
    CollectiveMainloop,
    CollectiveEpilogue
>;
using Gemm = cutlass::gemm::device::GemmUniversalAdapter<GemmKernel>;

auto* _anchor = &cutlass::device_kernel<GemmKernel>;


// ===== COMPILED SASS (sm_90a) =====

	.target	sm_90a

	.elftype	@"ET_EXEC"


//--------------------- .note.nv.tkinfo           --------------------------
	.section	.note.nv.tkinfo,"",@"SHT_NOTE"
	.sectionflags	@"SHF_NOTE_NV_TKINFO"
	.tkinfo
        /*0018*/ 	.word	0x00000002
        /*0030*/ 	.string	""
        /*0030*/ 	.string	"ptxas"
        /*0030*/ 	.string	"Cuda compilation tools, release 13.0, V13.0.88"
        /*0030*/ 	.string	"Build cuda_13.0.r13.0/compiler.36424714_0"
        /*0030*/ 	.string	"-arch sm_90a -m 64 "



//--------------------- .note.nv.cuinfo           --------------------------
	.section	.note.nv.cuinfo,"",@"SHT_NOTE"
	.sectionflags	@"SHF_NOTE_NV_CUINFO"
        /*0018*/ 	.short	0x0002
        /*001a*/ 	.short	0x005a
        /*001c*/ 	.short	0x0082
	.zero		2


//--------------------- .nv.info                  --------------------------
	.section	.nv.info,"",@"SHT_CUDA_INFO"
	.align	4


	//----- nvinfo : EIATTR_REGCOUNT
	.align		4
        /*0000*/ 	.byte	0x04, 0x2f
        /*0002*/ 	.short	(.L_12 - .L_11)
	.align		4
.L_11:
        /*0004*/ 	.word	index@(_ZN7cutlass13device_kernelINS_4gemm6kernel13GemmUniversalIN4cute5tupleIJiiiiEEENS1_10collective13CollectiveMmaINS1_40MainloopSm90TmaGmmaWarpSpecializedSparseILi6ENS5_IJNS4_1CILi2EEENSA_ILi1EEESC_EEENS1_35KernelTmaWarpSpecializedCooperativeEEENS5_IJNSA_ILi128EEENSA_ILi64EEESG_EEENS_10bfloat16_tENS5_IJNS4_6LayoutINS5_IJiNS5_IJSB_iEEEiEEENS5_IJlNS5_IJSC_SB_EEElEEEEENSK_INS5_IJNS5_IJNS5_IJNSA_ILi8EEESB_NSA_ILi4EEEEEEiEEENS5_IJNS5_IJNSA_ILi16EEESB_SR_EEEiEEEiEEENS5_IJNS5_IJNS5_IJSG_SU_NSA_ILi2048EEEEEENSA_ILi8192EEEEEENS5_IJNS5_IJSC_NSA_ILi1024EEENSA_ILi32EEEEEElEEElEEEEEEEESJ_NS5_IJlSC_lEEENS4_8TiledMMAINS4_8MMA_AtomIJNS4_4SM904GMMA6SPARSE28GMMA_64x64x32_F32BF16BF16_SSILNS1D_5MajorE0ELS1G_0ELNS1D_7ScaleInE1ELS1H_1ELNS1D_9SparseSelE0EEEEEENSK_ISD_NS5_IJSC_NSA_ILi0EEES1L_EEEEENS5_IJNS4_10UnderscoreES1O_S1O_EEEEENS4_13SM90_TMA_LOADENS4_14ComposedLayoutINS4_7SwizzleILi3ELi4ELi3EEENS4_25smem_sparse_ptr_flag_bitsILi2ELi16EEENSK_INS5_IJNS5_IJSC_SQ_EEENS5_IJSB_SH_EEEEEENS5_IJNS5_IJS1L_SG_EEESN_EEEEEEEvNS4_8identityENS4_23SM90_TMA_LOAD_MULTICASTENS1S_IS1U_NS4_18smem_ptr_flag_bitsILi16EEENSK_INS5_IJSQ_SH_EEENS5_IJSH_SC_EEEEEEEvS24_EENS_8epilogue10collective6detail29Sm90TmaWarpSpecializedAdapterINS2E_15DefaultEpilogueIfNS5_IJSC_llEEES2I_NS2D_6thread17LinearCombinationIfLi1EffLNS2J_9ScaleType4KindE0ELNS_15FloatRoundStyleE2EfEENS1_15EpilogueDefaultEEEEEvvEEEEvNT_6ParamsE)
        /*0008*/ 	.word	0x000000a8


	//----- nvinfo : EIATTR_FRAME_SIZE
	.align		4
.L_12:
        /*000c*/ 	.byte	0x04, 0x11
        /*000e*/ 	.short	(.L_14 - .L_13)
	.align		4
.L_13:
        /*0010*/ 	.word	index@(_ZN7cutlass13device_kernelINS_4gemm6kernel13GemmUniversalIN4cute5tupleIJiiiiEEENS1_10collective13CollectiveMmaINS1_40MainloopSm90TmaGmmaWarpSpecializedSparseILi6ENS5_IJNS4_1CILi2EEENSA_ILi1EEESC_EEENS1_35KernelTmaWarpSpecializedCooperativeEEENS5_IJNSA_ILi128EEENSA_ILi64EEESG_EEENS_10bfloat16_tENS5_IJNS4_6LayoutINS5_IJiNS5_IJSB_iEEEiEEENS5_IJlNS5_IJSC_SB_EEElEEEEENSK_INS5_IJNS5_IJNS5_IJNSA_ILi8EEESB_NSA_ILi4EEEEEEiEEENS5_IJNS5_IJNSA_ILi16EEESB_SR_EEEiEEEiEEENS5_IJNS5_IJNS5_IJSG_SU_NSA_ILi2048EEEEEENSA_ILi8192EEEEEENS5_IJNS5_IJSC_NSA_ILi1024EEENSA_ILi32EEEEEElEEElEEEEEEEESJ_NS5_IJlSC_lEEENS4_8TiledMMAINS4_8MMA_AtomIJNS4_4SM904GMMA6SPARSE28GMMA_64x64x32_F32BF16BF16_SSILNS1D_5MajorE0ELS1G_0ELNS1D_7ScaleInE1ELS1H_1ELNS1D_9SparseSelE0EEEEEENSK_ISD_NS5_IJSC_NSA_ILi0EEES1L_EEEEENS5_IJNS4_10UnderscoreES1O_S1O_EEEEENS4_13SM90_TMA_LOADENS4_14ComposedLayoutINS4_7SwizzleILi3ELi4ELi3EEENS4_25smem_sparse_ptr_flag_bitsILi2ELi16EEENSK_INS5_IJNS5_IJSC_SQ_EEENS5_IJSB_SH_EEEEEENS5_IJNS5_IJS1L_SG_EEESN_EEEEEEEvNS4_8identityENS4_23SM90_TMA_LOAD_MULTICASTENS1S_IS1U_NS4_18smem_ptr_flag_bitsILi16EEENSK_INS5_IJSQ_SH_EEENS5_IJSH_SC_EEEEEEEvS24_EENS_8epilogue10collective6detail29Sm90TmaWarpSpecializedAdapterINS2E_15DefaultEpilogueIfNS5_IJSC_llEEES2I_NS2D_6thread17LinearCombinationIfLi1EffLNS2J_9ScaleType4KindE0ELNS_15FloatRoundStyleE2EfEENS1_15EpilogueDefaultEEEEEvvEEEEvNT_6ParamsE)
        /*0014*/ 	.word	0x00000000


	//----- nvinfo : EIATTR_MIN_STACK_SIZE
	.align		4
.L_14:
        /*0018*/ 	.byte	0x04, 0x12
        /*001a*/ 	.short	(.L_16 - .L_15)
	.align		4
.L_15:
        /*001c*/ 	.word	index@(_ZN7cutlass13device_kernelINS_4gemm6kernel13GemmUniversalIN4cute5tupleIJiiiiEEENS1_10collective13CollectiveMmaINS1_40MainloopSm90TmaGmmaWarpSpecializedSparseILi6ENS5_IJNS4_1CILi2EEENSA_ILi1EEESC_EEENS1_35KernelTmaWarpSpecializedCooperativeEEENS5_IJNSA_ILi128EEENSA_ILi64EEESG_EEENS_10bfloat16_tENS5_IJNS4_6LayoutINS5_IJiNS5_IJSB_iEEEiEEENS5_IJlNS5_IJSC_SB_EEElEEEEENSK_INS5_IJNS5_IJNS5_IJNSA_ILi8EEESB_NSA_ILi4EEEEEEiEEENS5_IJNS5_IJNSA_ILi16EEESB_SR_EEEiEEEiEEENS5_IJNS5_IJNS5_IJSG_SU_NSA_ILi2048EEEEEENSA_ILi8192EEEEEENS5_IJNS5_IJSC_NSA_ILi1024EEENSA_ILi32EEEEEElEEElEEEEEEEESJ_NS5_IJlSC_lEEENS4_8TiledMMAINS4_8MMA_AtomIJNS4_4SM904GMMA6SPARSE28GMMA_64x64x32_F32BF16BF16_SSILNS1D_5MajorE0ELS1G_0ELNS1D_7ScaleInE1ELS1H_1ELNS1D_9SparseSelE0EEEEEENSK_ISD_NS5_IJSC_NSA_ILi0EEES1L_EEEEENS5_IJNS4_10UnderscoreES1O_S1O_EEEEENS4_13SM90_TMA_LOADENS4_14ComposedLayoutINS4_7SwizzleILi3ELi4ELi3EEENS4_25smem_sparse_ptr_flag_bitsILi2ELi16EEENSK_INS5_IJNS5_IJSC_SQ_EEENS5_IJSB_SH_EEEEEENS5_IJNS5_IJS1L_SG_EEESN_EEEEEEEvNS4_8identityENS4_23SM90_TMA_LOAD_MULTICASTENS1S_IS1U_NS4_18smem_ptr_flag_bitsILi16EEENSK_INS5_IJSQ_SH_EEENS5_IJSH_SC_EEEEEEEvS24_EENS_8epilogue10collective6detail29Sm90TmaWarpSpecializedAdapterINS2E_15DefaultEpilogueIfNS5_IJSC_llEEES2I_NS2D_6thread17LinearCombinationIfLi1EffLNS2J_9ScaleType4KindE0ELNS_15FloatRoundStyleE2EfEENS1_15EpilogueDefaultEEEEEvvEEEEvNT_6ParamsE)
        /*0020*/ 	.word	0x00000000
.L_16:


//--------------------- .nv.compat                --------------------------
	.section	.nv.compat,"",@"SHT_CUDA_COMPAT_INFO"
	.align	4
        /*0000*/ 	.byte	0x02, 0x09, 0x01, 0x00, 0x02, 0x02, 0x04, 0x00, 0x02, 0x05, 0x05, 0x00, 0x03, 0x07, 0x01, 0x01
        /*0010*/ 	.byte	0x02, 0x03, 0x01, 0x00, 0x02, 0x06, 0x01, 0x00, 0x04, 0x0b, 0x08, 0x00, 0x00, 0x00, 0x00, 0x00
        /*0020*/ 	.byte	0x00, 0x00, 0x00, 0x00


//--------------------- .nv.info._ZN7cutlass13device_kernelINS_4gemm6kernel13GemmUniversalIN4cute5tupleIJiiiiEEENS1_10collective13CollectiveMmaINS1_40MainloopSm90TmaGmmaWarpSpecializedSparseILi6ENS5_IJNS4_1CILi2EEENSA_ILi1EEESC_EEENS1_35KernelTmaWarpSpecializedCooperativeEEENS5_IJNSA_ILi128EEENSA_ILi64EEESG_EEENS_10bfloat16_tENS5_IJNS4_6LayoutINS5_IJiNS5_IJSB_iEEEiEEENS5_IJlNS5_IJSC_SB_EEElEEEEENSK_INS5_IJNS5_IJNS5_IJNSA_ILi8EEESB_NSA_ILi4EEEEEEiEEENS5_IJNS5_IJNSA_ILi16EEESB_SR_EEEiEEEiEEENS5_IJNS5_IJNS5_IJSG_SU_NSA_ILi2048EEEEEENSA_ILi8192EEEEEENS5_IJNS5_IJSC_NSA_ILi1024EEENSA_ILi32EEEEEElEEElEEEEEEEESJ_NS5_IJlSC_lEEENS4_8TiledMMAINS4_8MMA_AtomIJNS4_4SM904GMMA6SPARSE28GMMA_64x64x32_F32BF16BF16_SSILNS1D_5MajorE0ELS1G_0ELNS1D_7ScaleInE1ELS1H_1ELNS1D_9SparseSelE0EEEEEENSK_ISD_NS5_IJSC_NSA_ILi0EEES1L_EEEEENS5_IJNS4_10UnderscoreES1O_S1O_EEEEENS4_13SM90_TMA_LOADENS4_14ComposedLayoutINS4_7SwizzleILi3ELi4ELi3EEENS4_25smem_sparse_ptr_flag_bitsILi2ELi16EEENSK_INS5_IJNS5_IJSC_SQ_EEENS5_IJSB_SH_EEEEEENS5_IJNS5_IJS1L_SG_EEESN_EEEEEEEvNS4_8identityENS4_23SM90_TMA_LOAD_MULTICASTENS1S_IS1U_NS4_18smem_ptr_flag_bitsILi16EEENSK_INS5_IJSQ_SH_EEENS5_IJSH_SC_EEEEEEEvS24_EENS_8epilogue10collective6detail29Sm90TmaWarpSpecializedAdapterINS2E_15DefaultEpilogueIfNS5_IJSC_llEEES2I_NS2D_6thread17LinearCombinationIfLi1EffLNS2J_9ScaleType4KindE0ELNS_15FloatRoundStyleE2EfEENS1_15EpilogueDefaultEEEEEvvEEEEvNT_6ParamsE --------------------------
	.section	.nv.info._ZN7cutlass13device_kernelINS_4gemm6kernel13GemmUniversalIN4cute5tupleIJiiiiEEENS1_10collective13CollectiveMmaINS1_40MainloopSm90TmaGmmaWarpSpecializedSparseILi6ENS5_IJNS4_1CILi2EEENSA_ILi1EEESC_EEENS1_35KernelTmaWarpSpecializedCooperativeEEENS5_IJNSA_ILi128EEENSA_ILi64EEESG_EEENS_10bfloat16_tENS5_IJNS4_6LayoutINS5_IJiNS5_IJSB_iEEEiEEENS5_IJlNS5_IJSC_SB_EEElEEEEENSK_INS5_IJNS5_IJNS5_IJNSA_ILi8EEESB_NSA_ILi4EEEEEEiEEENS5_IJNS5_IJNSA_ILi16EEESB_SR_EEEiEEEiEEENS5_IJNS5_IJNS5_IJSG_SU_NSA_ILi2048EEEEEENSA_ILi8192EEEEEENS5_IJNS5_IJSC_NSA_ILi1024EEENSA_ILi32EEEEEElEEElEEEEEEEESJ_NS5_IJlSC_lEEENS4_8TiledMMAINS4_8MMA_AtomIJNS4_4SM904GMMA6SPARSE28GMMA_64x64x32_F32BF16BF16_SSILNS1D_5MajorE0ELS1G_0ELNS1D_7ScaleInE1ELS1H_1ELNS1D_9SparseSelE0EEEEEENSK_ISD_NS5_IJSC_NSA_ILi0EEES1L_EEEEENS5_IJNS4_10UnderscoreES1O_S1O_EEEEENS4_13SM90_TMA_LOADENS4_14ComposedLayoutINS4_7SwizzleILi3ELi4ELi3EEENS4_25smem_sparse_ptr_flag_bitsILi2ELi16EEENSK_INS5_IJNS5_IJSC_SQ_EEENS5_IJSB_SH_EEEEEENS5_IJNS5_IJS1L_SG_EEESN_EEEEEEEvNS4_8identityENS4_23SM90_TMA_LOAD_MULTICASTENS1S_IS1U_NS4_18smem_ptr_flag_bitsILi16EEENSK_INS5_IJSQ_SH_EEENS5_IJSH_SC_EEEEEEEvS24_EENS_8epilogue10collective6detail29Sm90TmaWarpSpecializedAdapterINS2E_15DefaultEpilogueIfNS5_IJSC_llEEES2I_NS2D_6thread17LinearCombinationIfLi1EffLNS2J_9ScaleType4KindE0ELNS_15FloatRoundStyleE2EfEENS1_15EpilogueDefaultEEEEEvvEEEEvNT_6ParamsE,"",@"SHT_CUDA_INFO"
	.sectionflags	@""
	.align	4


	//----- nvinfo : EIATTR_CUDA_API_VERSION
	.align		4
        /*0000*/ 	.byte	0x04, 0x37
        /*0002*/ 	.short	(.L_18 - .L_17)
.L_17:
        /*0004*/ 	.word	0x00000082


	//----- nvinfo : EIATTR_KPARAM_INFO
	.align		4
.L_18:
        /*0008*/ 	.byte	0x04, 0x17
        /*000a*/ 	.short	(.L_20 - .L_19)
.L_19:
        /*000c*/ 	.word	0x00000000
        /*0010*/ 	.short	0x0000
        /*0012*/ 	.short	0x0070
        /*0014*/ 	.byte	0x00, 0xf0, 0x01, 0x14


	//----- nvinfo : EIATTR_SPARSE_MMA_MASK
	.align		4
.L_20:
        /*0018*/ 	.byte	0x03, 0x50
        /*001a*/ 	.short	0x0002


	//----- nvinfo : EIATTR_MAXREG_COUNT
	.align		4
        /*001c*/ 	.byte	0x03, 0x1b
        /*001e*/ 	.short	0x00a8


	//----- nvinfo : EIATTR_NUM_BARRIERS
	.align		4
        /*0020*/ 	.byte	0x02, 0x4c
        /*0022*/ 	.byte	0x01
	.zero		1


	//----- nvinfo : EIATTR_MERCURY_ISA_VERSION
	.align		4
        /*0024*/ 	.byte	0x03, 0x5f
        /*0026*/ 	.short	0x0101


	//----- nvinfo : EIATTR_INT_WARP_WIDE_INSTR_OFFSETS
	.align		4
        /*0028*/ 	.byte	0x04, 0x31
        /*002a*/ 	.short	(.L_22 - .L_21)


	//   ....[0]....
.L_21:
        /*002c*/ 	.word	0x00000540


	//   ....[1]....
        /*0030*/ 	.word	0x00000680


	//   ....[2]....
        /*0034*/ 	.word	0x00000720


	//----- nvinfo : EIATTR_COOP_GROUP_MASK_REGIDS
	.align		4
.L_22:
        /*0038*/ 	.byte	0x04, 0x29
        /*003a*/ 	.short	(.L_24 - .L_23)


	//   ....[0]....
.L_23:
        /*003c*/ 	.word	0xffffffff


	//   ....[1]....
        /*0040*/ 	.word	0xffffffff


	//   ....[2]....
        /*0044*/ 	.word	0xffffffff


	//   ....[3]....
        /*0048*/ 	.word	0xffffffff


	//   ....[4]....
        /*004c*/ 	.word	0xffffffff


	//   ....[5]....
        /*0050*/ 	.word	0xffffffff


	//----- nvinfo : EIATTR_COOP_GROUP_INSTR_OFFSETS
	.align		4
.L_24:
        /*0054*/ 	.byte	0x04, 0x28
        /*0056*/ 	.short	(.L_26 - .L_25)


	//   ....[0]....
.L_25:
        /*0058*/ 	.word	0x00000060


	//   ....[1]....
        /*005c*/ 	.word	0x00000070


	//   ....[2]....
        /*0060*/ 	.word	0x00000160


	//   ....[3]....
        /*0064*/ 	.word	0x00000350


	//   ....[4]....
        /*0068*/ 	.word	0x00000850


	//   ....[5]....
        /*006c*/ 	.word	0x000012d0


	//----- nvinfo : EIATTR_REG_RECONFIG
	.align		4
.L_26:
        /*0070*/ 	.byte	0x01, 0x54
	.zero		2


	//----- nvinfo : EIATTR_MBARRIER_INSTR_OFFSETS
	.align		4
        /*0074*/ 	.byte	0x04, 0x39
        /*0076*/ 	.short	(.L_28 - .L_27)


	//   ....[0]....
.L_27:
        /*0078*/ 	.word	0x00000260
        /*007c*/ 	.word	0x000000ff
        /*0080*/ 	.word	0x00000000
        /*0084*/ 	.short	0x0100
        /*0086*/ 	.byte	0x08
	.zero		1


	//   ....[1]....
        /*0088*/ 	.word	0x00000270
        /*008c*/ 	.word	0x000000ff
        /*0090*/ 	.word	0x00000030
        /*0094*/ 	.short	0x0100
        /*0096*/ 	.byte	0x08
	.zero		1


	//   ....[2]....
        /*0098*/ 	.word	0x00000280
        /*009c*/ 	.word	0x000000ff
        /*00a0*/ 	.word	0x00000008
        /*00a4*/ 	.short	0x0100
        /*00a6*/ 	.byte	0x08
	.zero		1


	//   ....[3]....
        /*00a8*/ 	.word	0x00000290
        /*00ac*/ 	.word	0x000000ff
        /*00b0*/ 	.word	0x00000038
        /*00b4*/ 	.short	0x0100
        /*00b6*/ 	.byte	0x08
	.zero		1


	//   ....[4]....
        /*00b8*/ 	.word	0x000002a0
        /*00bc*/ 	.word	0x000000ff
        /*00c0*/ 	.word	0x00000010
        /*00c4*/ 	.short	0x0100
        /*00c6*/ 	.byte	0x08
	.zero		1


	//   ....[5]....
        /*00c8*/ 	.word	0x000002b0
        /*00cc*/ 	.word	0x000000ff
        /*00d0*/ 	.word	0x00000040
        /*00d4*/ 	.short	0x0100
        /*00d6*/ 	.byte	0x08
	.zero		1


	//   ....[6]....
        /*00d8*/ 	.word	0x000002c0
        /*00dc*/ 	.word	0x000000ff
        /*00e0*/ 	.word	0x00000018
        /*00e4*/ 	.short	0x0100
        /*00e6*/ 	.byte	0x08
	.zero		1


	//   ....[7]....
        /*00e8*/ 	.word	0x000002d0
        /*00ec*/ 	.word	0x000000ff
        /*00f0*/ 	.word	0x00000048
        /*00f4*/ 	.short	0x0100
        /*00f6*/ 	.byte	0x08
	.zero		1


	//   ....[8]....
        /*00f8*/ 	.word	0x000002e0
        /*00fc*/ 	.word	0x000000ff
        /*0100*/ 	.word	0x00000020
        /*0104*/ 	.short	0x0100
        /*0106*/ 	.byte	0x08
	.zero		1


	//   ....[9]....
        /*0108*/ 	.word	0x000002f0
        /*010c*/ 	.word	0x000000ff
        /*0110*/ 	.word	0x00000050
        /*0114*/ 	.short	0x0100
        /*0116*/ 	.byte	0x08
	.zero		1


	//   ....[10]....
        /*0118*/ 	.word	0x00000300
        /*011c*/ 	.word	0x000000ff
        /*0120*/ 	.word	0x00000028
        /*0124*/ 	.short	0x0100
        /*0126*/ 	.byte	0x08
	.zero		1


	//   ....[11]....
        /*0128*/ 	.word	0x00000310
        /*012c*/ 	.word	0x000000ff
        /*0130*/ 	.word	0x00000058
        /*0134*/ 	.short	0x0100
        /*0136*/ 	.byte	0x08
	.zero		1


	//   ....[12]....
        /*0138*/ 	.word	0x00000780
        /*013c*/ 	.word	0x000000ff
        /*0140*/ 	.word	0x00000070
        /*0144*/ 	.short	0x0100
        /*0146*/ 	.byte	0x06
	.zero		1


	//   ....[13]....
        /*0148*/ 	.word	0x000007f0
        /*014c*/ 	.word	0x000000ff
        /*0150*/ 	.word	0x00000078
        /*0154*/ 	.short	0x0100
        /*0156*/ 	.byte	0x06
	.zero		1


	//   ....[14]....
        /*0158*/ 	.word	0x00001510
        /*015c*/ 	.word	0x000000ff
        /*0160*/ 	.word	0x00000000
        /*0164*/ 	.short	0x010a
        /*0166*/ 	.byte	0x08
	.zero		1


	//   ....[15]....
        /*0168*/ 	.word	0x000015e0
        /*016c*/ 	.word	0x000000ff
        /*0170*/ 	.word	0x00000000
        /*0174*/ 	.short	0x010a
        /*0176*/ 	.byte	0x08
	.zero		1


	//   ....[16]....
        /*0178*/ 	.word	0x00001840
        /*017c*/ 	.word	0x00000012
        /*0180*/ 	.word	0x00000000
        /*0184*/ 	.short	0x0101
        /*0186*/ 	.byte	0x3f
	.zero		1


	//   ....[17]....
        /*0188*/ 	.word	0x00005230
        /*018c*/ 	.word	0x00000015
        /*0190*/ 	.word	0x00000030
        /*0194*/ 	.short	0x010a
        /*0196*/ 	.byte	0x3f
	.zero		1


	//   ....[18]....
        /*0198*/ 	.word	0x000056c0
        /*019c*/ 	.word	0x00000008
        /*01a0*/ 	.word	0x00000078
        /*01a4*/ 	.short	0x0101
        /*01a6*/ 	.byte	0x3f
	.zero		1


	//   ....[19]....
        /*01a8*/ 	.word	0x00005e00
        /*01ac*/ 	.word	0x00000007
        /*01b0*/ 	.word	0x00000000
        /*01b4*/ 	.short	0x010a
        /*01b6*/ 	.byte	0x3f
	.zero		1


	//   ....[20]....
        /*01b8*/ 	.word	0x00005e80
        /*01bc*/ 	.word	0x00000008
        /*01c0*/ 	.word	0x00000000
        /*01c4*/ 	.short	0x010a
        /*01c6*/ 	.byte	0x3f
	.zero		1


	//   ....[21]....
        /*01c8*/ 	.word	0x00005f10
        /*01cc*/ 	.word	0x00000009
        /*01d0*/ 	.word	0x00000000
        /*01d4*/ 	.short	0x010a
        /*01d6*/ 	.byte	0x3f
	.zero		1


	//   ....[22]....
        /*01d8*/ 	.word	0x00005fa0
        /*01dc*/ 	.word	0x00000008
        /*01e0*/ 	.word	0x00000000
        /*01e4*/ 	.short	0x010a
        /*01e6*/ 	.byte	0x3f
	.zero		1


	//   ....[23]....
        /*01e8*/ 	.word	0x00006030
        /*01ec*/ 	.word	0x0000000b
        /*01f0*/ 	.word	0x00000000
        /*01f4*/ 	.short	0x010a
        /*01f6*/ 	.byte	0x3f
	.zero		1


	//   ....[24]....
        /*01f8*/ 	.word	0x000060c0
        /*01fc*/ 	.word	0x00000003
        /*0200*/ 	.word	0x00000000
        /*0204*/ 	.short	0x010a
        /*0206*/ 	.byte	0x3f
	.zero		1


	//   ....[25]....
        /*0208*/ 	.word	0x00006130
        /*020c*/ 	.word	0x00000012
        /*0210*/ 	.word	0x00000000
        /*0214*/ 	.short	0x010a
        /*0216*/ 	.byte	0x3f
	.zero		1


	//   ....[26]....
        /*0218*/ 	.word	0x00006200
        /*021c*/ 	.word	0x00000015
        /*0220*/ 	.word	0x00000030
        /*0224*/ 	.short	0x010a
        /*0226*/ 	.byte	0x3f
	.zero		1


	//   ....[27]....
        /*0228*/ 	.word	0x000062d0
        /*022c*/ 	.word	0x00000007
        /*0230*/ 	.word	0x00000000
        /*0234*/ 	.short	0x010a
        /*0236*/ 	.byte	0x3f
	.zero		1


	//   ....[28]....
        /*0238*/ 	.word	0x00006320
        /*023c*/ 	.word	0x00000008
        /*0240*/ 	.word	0x00000000
        /*0244*/ 	.short	0x010a
        /*0246*/ 	.byte	0x3f
	.zero		1


	//   ....[29]....
        /*0248*/ 	.word	0x00006370
        /*024c*/ 	.word	0x00000009
        /*0250*/ 	.word	0x00000000
        /*0254*/ 	.short	0x010a
        /*0256*/ 	.byte	0x3f
	.zero		1


	//   ....[30]....
        /*0258*/ 	.word	0x000063c0
        /*025c*/ 	.word	0x00000008
        /*0260*/ 	.word	0x00000000
        /*0264*/ 	.short	0x010a
        /*0266*/ 	.byte	0x3f
	.zero		1


	//   ....[31]....
        /*0268*/ 	.word	0x00006410
        /*026c*/ 	.word	0x0000000b
        /*0270*/ 	.word	0x00000000
        /*0274*/ 	.short	0x010a
        /*0276*/ 	.byte	0x3f
	.zero		1


	//----- nvinfo : EIATTR_NUM_MBARRIERS
	.align		4
.L_28:
        /*0278*/ 	.byte	0x03, 0x38
        /*027a*/ 	.short	0x000e


	//----- nvinfo : EIATTR_EXIT_INSTR_OFFSETS
	.align		4
        /*027c*/ 	.byte	0x04, 0x1c
        /*027e*/ 	.short	(.L_30 - .L_29)


	//   ....[0]....
.L_29:
        /*0280*/ 	.word	0x000009b0


	//   ....[1]....
        /*0284*/ 	.word	0x000011a0


	//   ....[2]....
        /*0288*/ 	.word	0x00004910


	//   ....[3]....
        /*028c*/ 	.word	0x00004e70


	//   ....[4]....
        /*0290*/ 	.word	0x00006110


	//----- nvinfo : EIATTR_MAX_THREADS
	.align		4
.L_30:
        /*0294*/ 	.byte	0x04, 0x05
        /*0296*/ 	.short	(.L_32 - .L_31)
.L_31:
        /*0298*/ 	.word	0x00000180
        /*029c*/ 	.word	0x00000001
        /*02a0*/ 	.word	0x00000001


	//----- nvinfo : EIATTR_CRS_STACK_SIZE
	.align		4
.L_32:
        /*02a4*/ 	.byte	0x04, 0x1e
        /*02a6*/ 	.short	(.L_34 - .L_33)
.L_33:
        /*02a8*/ 	.word	0x00000000


	//----- nvinfo : EIATTR_CBANK_PARAM_SIZE
	.align		4
.L_34:
        /*02ac*/ 	.byte	0x03, 0x19
        /*02ae*/ 	.short	0x0570


	//----- nvinfo : EIATTR_PARAM_CBANK
	.align		4
        /*02b0*/ 	.byte	0x04, 0x0a
        /*02b2*/ 	.short	(.L_36 - .L_35)
	.align		4
.L_35:
        /*02b4*/ 	.word	index@(.nv.constant0._ZN7cutlass13device_kernelINS_4gemm6kernel13GemmUniversalIN4cute5tupleIJiiiiEEENS1_10collective13CollectiveMmaINS1_40MainloopSm90TmaGmmaWarpSpecializedSparseILi6ENS5_IJNS4_1CILi2EEENSA_ILi1EEESC_EEENS1_35KernelTmaWarpSpecializedCooperativeEEENS5_IJNSA_ILi128EEENSA_ILi64EEESG_EEENS_10bfloat16_tENS5_IJNS4_6LayoutINS5_IJiNS5_IJSB_iEEEiEEENS5_IJlNS5_IJSC_SB_EEElEEEEENSK_INS5_IJNS5_IJNS5_IJNSA_ILi8EEESB_NSA_ILi4EEEEEEiEEENS5_IJNS5_IJNSA_ILi16EEESB_SR_EEEiEEEiEEENS5_IJNS5_IJNS5_IJSG_SU_NSA_ILi2048EEEEEENSA_ILi8192EEEEEENS5_IJNS5_IJSC_NSA_ILi1024EEENSA_ILi32EEEEEElEEElEEEEEEEESJ_NS5_IJlSC_lEEENS4_8TiledMMAINS4_8MMA_AtomIJNS4_4SM904GMMA6SPARSE28GMMA_64x64x32_F32BF16BF16_SSILNS1D_5MajorE0ELS1G_0ELNS1D_7ScaleInE1ELS1H_1ELNS1D_9SparseSelE0EEEEEENSK_ISD_NS5_IJSC_NSA_ILi0EEES1L_EEEEENS5_IJNS4_10UnderscoreES1O_S1O_EEEEENS4_13SM90_TMA_LOADENS4_14ComposedLayoutINS4_7SwizzleILi3ELi4ELi3EEENS4_25smem_sparse_ptr_flag_bitsILi2ELi16EEENSK_INS5_IJNS5_IJSC_SQ_EEENS5_IJSB_SH_EEEEEENS5_IJNS5_IJS1L_SG_EEESN_EEEEEEEvNS4_8identityENS4_23SM90_TMA_LOAD_MULTICASTENS1S_IS1U_NS4_18smem_ptr_flag_bitsILi16EEENSK_INS5_IJSQ_SH_EEENS5_IJSH_SC_EEEEEEEvS24_EENS_8epilogue10collective6detail29Sm90TmaWarpSpecializedAdapterINS2E_15DefaultEpilogueIfNS5_IJSC_llEEES2I_NS2D_6thread17LinearCombinationIfLi1EffLNS2J_9ScaleType4KindE0ELNS_15FloatRoundStyleE2EfEENS1_15EpilogueDefaultEEEEEvvEEEEvNT_6ParamsE)
        /*02b8*/ 	.short	0x0210
        /*02ba*/ 	.short	0x0570


	//----- nvinfo : EIATTR_SW_WAR
	.align		4
.L_36:
        /*02bc*/ 	.byte	0x04, 0x36
        /*02be*/ 	.short	(.L_38 - .L_37)
.L_37:
        /*02c0*/ 	.word	0x00000008
.L_38:


//--------------------- .nv.callgraph             --------------------------
	.section	.nv.callgraph,"",@"SHT_CUDA_CALLGRAPH"
	.align	4
	.sectionentsize	8
	.align		4
        /*0000*/ 	.word	0x00000000
	.align		4
        /*0004*/ 	.word	0xffffffff
	.align		4
        /*0008*/ 	.word	0x00000000
	.align		4
        /*000c*/ 	.word	0xfffffffe
	.align		4
        /*0010*/ 	.word	0x00000000
	.align		4
        /*0014*/ 	.word	0xfffffffd
	.align		4
        /*0018*/ 	.word	0x00000000
	.align		4
        /*001c*/ 	.word	0xfffffffc


//--------------------- .nv.constant4             --------------------------
	.section	.nv.constant4,"a",@progbits
	.align	8
	.align		8
.nv.constant4:
        /*0000*/ 	.dword	_ZN39_INTERNAL_deeca727_4_k_cu_d0fe3e2a_33954cuda3std3__45__cpo5beginE
	.align		8
        /*0008*/ 	.dword	_ZN39_INTERNAL_deeca727_4_k_cu_d0fe3e2a_33954cuda3std3__45__cpo3endE
	.align		8
        /*0010*/ 	.dword	_ZN39_INTERNAL_deeca727_4_k_cu_d0fe3e2a_33954cuda3std3__45__cpo6cbeginE
	.align		8
        /*0018*/ 	.dword	_ZN39_INTERNAL_deeca727_4_k_cu_d0fe3e2a_33954cuda3std3__45__cpo4cendE
	.align		8
        /*0020*/ 	.dword	_ZN39_INTERNAL_deeca727_4_k_cu_d0fe3e2a_33954cuda3std3__441_GLOBAL__N__deeca727_4_k_cu_d0fe3e2a_33956ignoreE
	.align		8
        /*0028*/ 	.dword	_ZN39_INTERNAL_deeca727_4_k_cu_d0fe3e2a_33954cuda3std3__419piecewise_constructE
	.align		8
        /*0030*/ 	.dword	_ZN39_INTERNAL_deeca727_4_k_cu_d0fe3e2a_33954cuda3std3__48in_placeE
	.align		8
        /*0038*/ 	.dword	_ZN39_INTERNAL_deeca727_4_k_cu_d0fe3e2a_33954cuda3std6ranges3__45__cpo4swapE
	.align		8
        /*0040*/ 	.dword	_ZN39_INTERNAL_deeca727_4_k_cu_d0fe3e2a_33954cuda3std6ranges3__45__cpo9iter_moveE
	.align		8
        /*0048*/ 	.dword	_ZN39_INTERNAL_deeca727_4_k_cu_d0fe3e2a_33954cute7productE
	.align		8
        /*0050*/ 	.dword	_ZN39_INTERNAL_deeca727_4_k_cu_d0fe3e2a_33954cute1_E


//--------------------- .text._ZN7cutlass13device_kernelINS_4gemm6kernel13GemmUniversalIN4cute5tupleIJiiiiEEENS1_10collective13CollectiveMmaINS1_40MainloopSm90TmaGmmaWarpSpecializedSparseILi6ENS5_IJNS4_1CILi2EEENSA_ILi1EEESC_EEENS1_35KernelTmaWarpSpecializedCooperativeEEENS5_IJNSA_ILi128EEENSA_ILi64EEESG_EEENS_10bfloat16_tENS5_IJNS4_6LayoutINS5_IJiNS5_IJSB_iEEEiEEENS5_IJlNS5_IJSC_SB_EEElEEEEENSK_INS5_IJNS5_IJNS5_IJNSA_ILi8EEESB_NSA_ILi4EEEEEEiEEENS5_IJNS5_IJNSA_ILi16EEESB_SR_EEEiEEEiEEENS5_IJNS5_IJNS5_IJSG_SU_NSA_ILi2048EEEEEENSA_ILi8192EEEEEENS5_IJNS5_IJSC_NSA_ILi1024EEENSA_ILi32EEEEEElEEElEEEEEEEESJ_NS5_IJlSC_lEEENS4_8TiledMMAINS4_8MMA_AtomIJNS4_4SM904GMMA6SPARSE28GMMA_64x64x32_F32BF16BF16_SSILNS1D_5MajorE0ELS1G_0ELNS1D_7ScaleInE1ELS1H_1ELNS1D_9SparseSelE0EEEEEENSK_ISD_NS5_IJSC_NSA_ILi0EEES1L_EEEEENS5_IJNS4_10UnderscoreES1O_S1O_EEEEENS4_13SM90_TMA_LOADENS4_14ComposedLayoutINS4_7SwizzleILi3ELi4ELi3EEENS4_25smem_sparse_ptr_flag_bitsILi2ELi16EEENSK_INS5_IJNS5_IJSC_SQ_EEENS5_IJSB_SH_EEEEEENS5_IJNS5_IJS1L_SG_EEESN_EEEEEEEvNS4_8identityENS4_23SM90_TMA_LOAD_MULTICASTENS1S_IS1U_NS4_18smem_ptr_flag_bitsILi16EEENSK_INS5_IJSQ_SH_EEENS5_IJSH_SC_EEEEEEEvS24_EENS_8epilogue10collective6detail29Sm90TmaWarpSpecializedAdapterINS2E_15DefaultEpilogueIfNS5_IJSC_llEEES2I_NS2D_6thread17LinearCombinationIfLi1EffLNS2J_9ScaleType4KindE0ELNS_15FloatRoundStyleE2EfEENS1_15EpilogueDefaultEEEEEvvEEEEvNT_6ParamsE --------------------------
	.section	.text._ZN7cutlass13device_kernelINS_4gemm6kernel13GemmUniversalIN4cute5tupleIJiiiiEEENS1_10collective13CollectiveMmaINS1_40MainloopSm90TmaGmmaWarpSpecializedSparseILi6ENS5_IJNS4_1CILi2EEENSA_ILi1EEESC_EEENS1_35KernelTmaWarpSpecializedCooperativeEEENS5_IJNSA_ILi128EEENSA_ILi64EEESG_EEENS_10bfloat16_tENS5_IJNS4_6LayoutINS5_IJiNS5_IJSB_iEEEiEEENS5_IJlNS5_IJSC_SB_EEElEEEEENSK_INS5_IJNS5_IJNS5_IJNSA_ILi8EEESB_NSA_ILi4EEEEEEiEEENS5_IJNS5_IJNSA_ILi16EEESB_SR_EEEiEEEiEEENS5_IJNS5_IJNS5_IJSG_SU_NSA_ILi2048EEEEEENSA_ILi8192EEEEEENS5_IJNS5_IJSC_NSA_ILi1024EEENSA_ILi32EEEEEElEEElEEEEEEEESJ_NS5_IJlSC_lEEENS4_8TiledMMAINS4_8MMA_AtomIJNS4_4SM904GMMA6SPARSE28GMMA_64x64x32_F32BF16BF16_SSILNS1D_5MajorE0ELS1G_0ELNS1D_7ScaleInE1ELS1H_1ELNS1D_9SparseSelE0EEEEEENSK_ISD_NS5_IJSC_NSA_ILi0EEES1L_EEEEENS5_IJNS4_10UnderscoreES1O_S1O_EEEEENS4_13SM90_TMA_LOADENS4_14ComposedLayoutINS4_7SwizzleILi3ELi4ELi3EEENS4_25smem_sparse_ptr_flag_bitsILi2ELi16EEENSK_INS5_IJNS5_IJSC_SQ_EEENS5_IJSB_SH_EEEEEENS5_IJNS5_IJS1L_SG_EEESN_EEEEEEEvNS4_8identityENS4_23SM90_TMA_LOAD_MULTICASTENS1S_IS1U_NS4_18smem_ptr_flag_bitsILi16EEENSK_INS5_IJSQ_SH_EEENS5_IJSH_SC_EEEEEEEvS24_EENS_8epilogue10collective6detail29Sm90TmaWarpSpecializedAdapterINS2E_15DefaultEpilogueIfNS5_IJSC_llEEES2I_NS2D_6thread17LinearCombinationIfLi1EffLNS2J_9ScaleType4KindE0ELNS_15FloatRoundStyleE2EfEENS1_15EpilogueDefaultEEEEEvvEEEEvNT_6ParamsE,"ax",@progbits
	.align	128
.text._ZN7cutlass13device_kernelINS_4gemm6kernel13GemmUniversalIN4cute5tupleIJiiiiEEENS1_10collective13CollectiveMmaINS1_40MainloopSm90TmaGmmaWarpSpecializedSparseILi6ENS5_IJNS4_1CILi2EEENSA_ILi1EEESC_EEENS1_35KernelTmaWarpSpecializedCooperativeEEENS5_IJNSA_ILi128EEENSA_ILi64EEESG_EEENS_10bfloat16_tENS5_IJNS4_6LayoutINS5_IJiNS5_IJSB_iEEEiEEENS5_IJlNS5_IJSC_SB_EEElEEEEENSK_INS5_IJNS5_IJNS5_IJNSA_ILi8EEESB_NSA_ILi4EEEEEEiEEENS5_IJNS5_IJNSA_ILi16EEESB_SR_EEEiEEEiEEENS5_IJNS5_IJNS5_IJSG_SU_NSA_ILi2048EEEEEENSA_ILi8192EEEEEENS5_IJNS5_IJSC_NSA_ILi1024EEENSA_ILi32EEEEEElEEElEEEEEEEESJ_NS5_IJlSC_lEEENS4_8TiledMMAINS4_8MMA_AtomIJNS4_4SM904GMMA6SPARSE28GMMA_64x64x32_F32BF16BF16_SSILNS1D_5MajorE0ELS1G_0ELNS1D_7ScaleInE1ELS1H_1ELNS1D_9SparseSelE0EEEEEENSK_ISD_NS5_IJSC_NSA_ILi0EEES1L_EEEEENS5_IJNS4_10UnderscoreES1O_S1O_EEEEENS4_13SM90_TMA_LOADENS4_14ComposedLayoutINS4_7SwizzleILi3ELi4ELi3EEENS4_25smem_sparse_ptr_flag_bitsILi2ELi16EEENSK_INS5_IJNS5_IJSC_SQ_EEENS5_IJSB_SH_EEEEEENS5_IJNS5_IJS1L_SG_EEESN_EEEEEEEvNS4_8identityENS4_23SM90_TMA_LOAD_MULTICASTENS1S_IS1U_NS4_18smem_ptr_flag_bitsILi16EEENSK_INS5_IJSQ_SH_EEENS5_IJSH_SC_EEEEEEEvS24_EENS_8epilogue10collective6detail29Sm90TmaWarpSpecializedAdapterINS2E_15DefaultEpilogueIfNS5_IJSC_llEEES2I_NS2D_6thread17LinearCombinationIfLi1EffLNS2J_9ScaleType4KindE0ELNS_15FloatRoundStyleE2EfEENS1_15EpilogueDefaultEEEEEvvEEEEvNT_6ParamsE:
        .type           _ZN7cutlass13device_kernelINS_4gemm6kernel13GemmUniversalIN4cute5tupleIJiiiiEEENS1_10collective13CollectiveMmaINS1_40MainloopSm90TmaGmmaWarpSpecializedSparseILi6ENS5_IJNS4_1CILi2EEENSA_ILi1EEESC_EEENS1_35KernelTmaWarpSpecializedCooperativeEEENS5_IJNSA_ILi128EEENSA_ILi64EEESG_EEENS_10bfloat16_tENS5_IJNS4_6LayoutINS5_IJiNS5_IJSB_iEEEiEEENS5_IJlNS5_IJSC_SB_EEElEEEEENSK_INS5_IJNS5_IJNS5_IJNSA_ILi8EEESB_NSA_ILi4EEEEEEiEEENS5_IJNS5_IJNSA_ILi16EEESB_SR_EEEiEEEiEEENS5_IJNS5_IJNS5_IJSG_SU_NSA_ILi2048EEEEEENSA_ILi8192EEEEEENS5_IJNS5_IJSC_NSA_ILi1024EEENSA_ILi32EEEEEElEEElEEEEEEEESJ_NS5_IJlSC_lEEENS4_8TiledMMAINS4_8MMA_AtomIJNS4_4SM904GMMA6SPARSE28GMMA_64x64x32_F32BF16BF16_SSILNS1D_5MajorE0ELS1G_0ELNS1D_7ScaleInE1ELS1H_1ELNS1D_9SparseSelE0EEEEEENSK_ISD_NS5_IJSC_NSA_ILi0EEES1L_EEEEENS5_IJNS4_10UnderscoreES1O_S1O_EEEEENS4_13SM90_TMA_LOADENS4_14ComposedLayoutINS4_7SwizzleILi3ELi4ELi3EEENS4_25smem_sparse_ptr_flag_bitsILi2ELi16EEENSK_INS5_IJNS5_IJSC_SQ_EEENS5_IJSB_SH_EEEEEENS5_IJNS5_IJS1L_SG_EEESN_EEEEEEEvNS4_8identityENS4_23SM90_TMA_LOAD_MULTICASTENS1S_IS1U_NS4_18smem_ptr_flag_bitsILi16EEENSK_INS5_IJSQ_SH_EEENS5_IJSH_SC_EEEEEEEvS24_EENS_8epilogue10collective6detail29Sm90TmaWarpSpecializedAdapterINS2E_15DefaultEpilogueIfNS5_IJSC_llEEES2I_NS2D_6thread17LinearCombinationIfLi1EffLNS2J_9ScaleType4KindE0ELNS_15FloatRoundStyleE2EfEENS1_15EpilogueDefaultEEEEEvvEEEEvNT_6ParamsE,@function
        .size           _ZN7cutlass13device_kernelINS_4gemm6kernel13GemmUniversalIN4cute5tupleIJiiiiEEENS1_10collective13CollectiveMmaINS1_40MainloopSm90TmaGmmaWarpSpecializedSparseILi6ENS5_IJNS4_1CILi2EEENSA_ILi1EEESC_EEENS1_35KernelTmaWarpSpecializedCooperativeEEENS5_IJNSA_ILi128EEENSA_ILi64EEESG_EEENS_10bfloat16_tENS5_IJNS4_6LayoutINS5_IJiNS5_IJSB_iEEEiEEENS5_IJlNS5_IJSC_SB_EEElEEEEENSK_INS5_IJNS5_IJNS5_IJNSA_ILi8EEESB_NSA_ILi4EEEEEEiEEENS5_IJNS5_IJNSA_ILi16EEESB_SR_EEEiEEEiEEENS5_IJNS5_IJNS5_IJSG_SU_NSA_ILi2048EEEEEENSA_ILi8192EEEEEENS5_IJNS5_IJSC_NSA_ILi1024EEENSA_ILi32EEEEEElEEElEEEEEEEESJ_NS5_IJlSC_lEEENS4_8TiledMMAINS4_8MMA_AtomIJNS4_4SM904GMMA6SPARSE28GMMA_64x64x32_F32BF16BF16_SSILNS1D_5MajorE0ELS1G_0ELNS1D_7ScaleInE1ELS1H_1ELNS1D_9SparseSelE0EEEEEENSK_ISD_NS5_IJSC_NSA_ILi0EEES1L_EEEEENS5_IJNS4_10UnderscoreES1O_S1O_EEEEENS4_13SM90_TMA_LOADENS4_14ComposedLayoutINS4_7SwizzleILi3ELi4ELi3EEENS4_25smem_sparse_ptr_flag_bitsILi2ELi16EEENSK_INS5_IJNS5_IJSC_SQ_EEENS5_IJSB_SH_EEEEEENS5_IJNS5_IJS1L_SG_EEESN_EEEEEEEvNS4_8identityENS4_23SM90_TMA_LOAD_MULTICASTENS1S_IS1U_NS4_18smem_ptr_flag_bitsILi16EEENSK_INS5_IJSQ_SH_EEENS5_IJSH_SC_EEEEEEEvS24_EENS_8epilogue10collective6detail29Sm90TmaWarpSpecializedAdapterINS2E_15DefaultEpilogueIfNS5_IJSC_llEEES2I_NS2D_6thread17LinearCombinationIfLi1EffLNS2J_9ScaleType4KindE0ELNS_15FloatRoundStyleE2EfEENS1_15EpilogueDefaultEEEEEvvEEEEvNT_6ParamsE,(.L_x_128 - _ZN7cutlass13device_kernelINS_4gemm6kernel13GemmUniversalIN4cute5tupleIJiiiiEEENS1_10collective13CollectiveMmaINS1_40MainloopSm90TmaGmmaWarpSpecializedSparseILi6ENS5_IJNS4_1CILi2EEENSA_ILi1EEESC_EEENS1_35KernelTmaWarpSpecializedCooperativeEEENS5_IJNSA_ILi128EEENSA_ILi64EEESG_EEENS_10bfloat16_tENS5_IJNS4_6LayoutINS5_IJiNS5_IJSB_iEEEiEEENS5_IJlNS5_IJSC_SB_EEElEEEEENSK_INS5_IJNS5_IJNS5_IJNSA_ILi8EEESB_NSA_ILi4EEEEEEiEEENS5_IJNS5_IJNSA_ILi16EEESB_SR_EEEiEEEiEEENS5_IJNS5_IJNS5_IJSG_SU_NSA_ILi2048EEEEEENSA_ILi8192EEEEEENS5_IJNS5_IJSC_NSA_ILi1024EEENSA_ILi32EEEEEElEEElEEEEEEEESJ_NS5_IJlSC_lEEENS4_8TiledMMAINS4_8MMA_AtomIJNS4_4SM904GMMA6SPARSE28GMMA_64x64x32_F32BF16BF16_SSILNS1D_5MajorE0ELS1G_0ELNS1D_7ScaleInE1ELS1H_1ELNS1D_9SparseSelE0EEEEEENSK_ISD_NS5_IJSC_NSA_ILi0EEES1L_EEEEENS5_IJNS4_10UnderscoreES1O_S1O_EEEEENS4_13SM90_TMA_LOADENS4_14ComposedLayoutINS4_7SwizzleILi3ELi4ELi3EEENS4_25smem_sparse_ptr_flag_bitsILi2ELi16EEENSK_INS5_IJNS5_IJSC_SQ_EEENS5_IJSB_SH_EEEEEENS5_IJNS5_IJS1L_SG_EEESN_EEEEEEEvNS4_8identityENS4_23SM90_TMA_LOAD_MULTICASTENS1S_IS1U_NS4_18smem_ptr_flag_bitsILi16EEENSK_INS5_IJSQ_SH_EEENS5_IJSH_SC_EEEEEEEvS24_EENS_8epilogue10collective6detail29Sm90TmaWarpSpecializedAdapterINS2E_15DefaultEpilogueIfNS5_IJSC_llEEES2I_NS2D_6thread17LinearCombinationIfLi1EffLNS2J_9ScaleType4KindE0ELNS_15FloatRoundStyleE2EfEENS1_15EpilogueDefaultEEEEEvvEEEEvNT_6ParamsE)
        .other          _ZN7cutlass13device_kernelINS_4gemm6kernel13GemmUniversalIN4cute5tupleIJiiiiEEENS1_10collective13CollectiveMmaINS1_40MainloopSm90TmaGmmaWarpSpecializedSparseILi6ENS5_IJNS4_1CILi2EEENSA_ILi1EEESC_EEENS1_35KernelTmaWarpSpecializedCooperativeEEENS5_IJNSA_ILi128EEENSA_ILi64EEESG_EEENS_10bfloat16_tENS5_IJNS4_6LayoutINS5_IJiNS5_IJSB_iEEEiEEENS5_IJlNS5_IJSC_SB_EEElEEEEENSK_INS5_IJNS5_IJNS5_IJNSA_ILi8EEESB_NSA_ILi4EEEEEEiEEENS5_IJNS5_IJNSA_ILi16EEESB_SR_EEEiEEEiEEENS5_IJNS5_IJNS5_IJSG_SU_NSA_ILi2048EEEEEENSA_ILi8192EEEEEENS5_IJNS5_IJSC_NSA_ILi1024EEENSA_ILi32EEEEEElEEElEEEEEEEESJ_NS5_IJlSC_lEEENS4_8TiledMMAINS4_8MMA_AtomIJNS4_4SM904GMMA6SPARSE28GMMA_64x64x32_F32BF16BF16_SSILNS1D_5MajorE0ELS1G_0ELNS1D_7ScaleInE1ELS1H_1ELNS1D_9SparseSelE0EEEEEENSK_ISD_NS5_IJSC_NSA_ILi0EEES1L_EEEEENS5_IJNS4_10UnderscoreES1O_S1O_EEEEENS4_13SM90_TMA_LOADENS4_14ComposedLayoutINS4_7SwizzleILi3ELi4ELi3EEENS4_25smem_sparse_ptr_flag_bitsILi2ELi16EEENSK_INS5_IJNS5_IJSC_SQ_EEENS5_IJSB_SH_EEEEEENS5_IJNS5_IJS1L_SG_EEESN_EEEEEEEvNS4_8identityENS4_23SM90_TMA_LOAD_MULTICASTENS1S_IS1U_NS4_18smem_ptr_flag_bitsILi16EEENSK_INS5_IJSQ_SH_EEENS5_IJSH_SC_EEEEEEEvS24_EENS_8epilogue10collective6detail29Sm90TmaWarpSpecializedAdapterINS2E_15DefaultEpilogueIfNS5_IJSC_llEEES2I_NS2D_6thread17LinearCombinationIfLi1EffLNS2J_9ScaleType4KindE0ELNS_15FloatRoundStyleE2EfEENS1_15EpilogueDefaultEEEEEvvEEEEvNT_6ParamsE,@"STO_CUDA_ENTRY STV_DEFAULT"
_ZN7cutlass13device_kernelINS_4gemm6kernel13GemmUniversalIN4cute5tupleIJiiiiEEENS1_10collective13CollectiveMmaINS1_40MainloopSm90TmaGmmaWarpSpecializedSparseILi6ENS5_IJNS4_1CILi2EEENSA_ILi1EEESC_EEENS1_35KernelTmaWarpSpecializedCooperativeEEENS5_IJNSA_ILi128EEENSA_ILi64EEESG_EEENS_10bfloat16_tENS5_IJNS4_6LayoutINS5_IJiNS5_IJSB_iEEEiEEENS5_IJlNS5_IJSC_SB_EEElEEEEENSK_INS5_IJNS5_IJNS5_IJNSA_ILi8EEESB_NSA_ILi4EEEEEEiEEENS5_IJNS5_IJNSA_ILi16EEESB_SR_EEEiEEEiEEENS5_IJNS5_IJNS5_IJSG_SU_NSA_ILi2048EEEEEENSA_ILi8192EEEEEENS5_IJNS5_IJSC_NSA_ILi1024EEENSA_ILi32EEEEEElEEElEEEEEEEESJ_NS5_IJlSC_lEEENS4_8TiledMMAINS4_8MMA_AtomIJNS4_4SM904GMMA6SPARSE28GMMA_64x64x32_F32BF16BF16_SSILNS1D_5MajorE0ELS1G_0ELNS1D_7ScaleInE1ELS1H_1ELNS1D_9SparseSelE0EEEEEENSK_ISD_NS5_IJSC_NSA_ILi0EEES1L_EEEEENS5_IJNS4_10UnderscoreES1O_S1O_EEEEENS4_13SM90_TMA_LOADENS4_14ComposedLayoutINS4_7SwizzleILi3ELi4ELi3EEENS4_25smem_sparse_ptr_flag_bitsILi2ELi16EEENSK_INS5_IJNS5_IJSC_SQ_EEENS5_IJSB_SH_EEEEEENS5_IJNS5_IJS1L_SG_EEESN_EEEEEEEvNS4_8identityENS4_23SM90_TMA_LOAD_MULTICASTENS1S_IS1U_NS4_18smem_ptr_flag_bitsILi16EEENSK_INS5_IJSQ_SH_EEENS5_IJSH_SC_EEEEEEEvS24_EENS_8epilogue10collective6detail29Sm90TmaWarpSpecializedAdapterINS2E_15DefaultEpilogueIfNS5_IJSC_llEEES2I_NS2D_6thread17LinearCombinationIfLi1EffLNS2J_9ScaleType4KindE0ELNS_15FloatRoundStyleE2EfEENS1_15EpilogueDefaultEEEEEvvEEEEvNT_6ParamsE:
[----:B------:R-:W-:Y:S01]  /*0000*/  LDC R1, c[0x0][0x28] ;  /* 0x00000a00ff017b82 */ /* 0x000fe20000000800 */
[----:B------:R-:W0:Y:S01]  /*0010*/  S2R R0, SR_TID.X ;  /* 0x0000000000007919 */ /* 0x000e220000002100 */
[----:B------:R-:W-:Y:S01]  /*0020*/  ELECT P0, URZ, PT ;  /* 0x00000000003f782f */ /* 0x000fe20003800000 */
[----:B------:R-:W-:Y:S01]  /*0030*/  BSSY B0, `(.L_x_0) ;  /* 0x0000012000007945 */ /* 0x000fe20003800000 */
[--C-:B0-----:R-:W-:Y:S02]  /*0040*/  SHF.R.U32.HI R2, RZ, 0x5, R0.reuse ;  /* 0x00000005ff027819 */ /* 0x101fe40000011600 */
[----:B------:R-:W-:-:S03]  /*0050*/  SHF.R.U32.HI R8, RZ, 0x7, R0 ;  /* 0x00000007ff087819 */ /* 0x000fc60000011600 */
[----:B------:R-:W0:Y:S04]  /*0060*/  SHFL.IDX PT, R9, R2, RZ, 0x1f ;  /* 0x00001fff02097589 */ /* 0x000e2800000e0000 */
[----:B------:R1:W2:Y:S01]  /*0070*/  SHFL.IDX PT, R3, R8, RZ, 0x1f ;  /* 0x00001fff08037589 */ /* 0x0002a200000e0000 */
[----:B0-----:R-:W-:-:S13]  /*0080*/  ISETP.NE.OR P0, PT, R9, RZ, !P0 ;  /* 0x000000ff0900720c */ /* 0x001fda0004705670 */
[----:B-12---:R-:W-:Y:S05]  /*0090*/  @P0 BRA `(.L_x_1) ;  /* 0x00000000002c0947 */ /* 0x006fea0003800000 */
[----:B------:R-:W-:Y:S02]  /*00a0*/  ULDC.64 UR4, c[0x0][0x198] ;  /* 0x0000660000047ab9 */ /* 0x000fe40000000a00 */
[----:B------:R-:W-:Y:S02]  /*00b0*/  UIADD3 UR6, UP0, UR4, 0xf0, URZ ;  /* 0x000000f004067890 */ /* 0x000fe4000ff1e03f */
[----:B------:R-:W-:Y:S02]  /*00c0*/  UIADD3 UR8, UP1, UR4, 0x1f0, URZ ;  /* 0x000001f004087890 */ /* 0x000fe4000ff3e03f */
[----:B------:R-:W-:Y:S02]  /*00d0*/  UIADD3 UR4, UP2, UR4, 0x2f0, URZ ;  /* 0x000002f004047890 */ /* 0x000fe4000ff5e03f */
[----:B------:R-:W-:Y:S02]  /*00e0*/  UIADD3.X UR7, URZ, UR5, URZ, UP0, !UPT ;  /* 0x000000053f077290 */ /* 0x000fe400087fe43f */
[----:B------:R-:W-:-:S02]  /*00f0*/  UIADD3.X UR9, URZ, UR5, URZ, UP1, !UPT ;  /* 0x000000053f097290 */ /* 0x000fc40008ffe43f */
[----:B------:R-:W-:-:S05]  /*0100*/  UIADD3.X UR5, URZ, UR5, URZ, UP2, !UPT ;  /* 0x000000053f057290 */ /* 0x000fca00097fe43f */
[----:B------:R0:W-:Y:S02]  /*0110*/  UTMACCTL.PF [UR6] ;  /* 0x00000000060079b9 */ /* 0x0001e40008040000 */
[----:B------:R0:W-:Y:S02]  /*0120*/  UTMACCTL.PF [UR8] ;  /* 0x00000000080079b9 */ /* 0x0001e40008040000 */
[----:B------:R0:W-:Y:S02]  /*0130*/  UTMACCTL.PF [UR4] ;  /* 0x00000000040079b9 */ /* 0x0001e40008040000 */
[----:B0-----:R-:W-:Y:S01]  /*0140*/  NOP ;  /* 0x0000000000007918 */ /* 0x001fe20000000000 */
.L_x_1:
[----:B------:R-:W-:Y:S05]  /*0150*/  BSYNC B0 ;  /* 0x0000000000007941 */ /* 0x000fea0003800000 */
.L_x_0:
[----:B------:R-:W0:Y:S02]  /*0160*/  SHFL.IDX PT, R4, R2, RZ, 0x1f ;  /* 0x00001fff02047589 */ /* 0x000e2400000e0000 */
[----:B0-----:R-:W-:-:S13]  /*0170*/  ISETP.NE.AND P0, PT, R4, RZ, PT ;  /* 0x000000ff0400720c */ /* 0x001fda0003f05270 */
[----:B------:R-:W-:Y:S05]  /*0180*/  @P0 BRA `(.L_x_2) ;  /* 0x0000000000680947 */ /* 0x000fea0003800000 */
[----:B------:R-:W0:Y:S01]  /*0190*/  S2UR UR8, SR_CgaCtaId ;  /* 0x00000000000879c3 */ /* 0x000e220000008800 */
[----:B------:R-:W-:Y:S01]  /*01a0*/  UMOV UR4, 0x400 ;  /* 0x0000040000047882 */ /* 0x000fe20000000000 */
[----:B------:R-:W-:Y:S01]  /*01b0*/  UMOV UR5, 0x1 ;  /* 0x0000000100057882 */ /* 0x000fe20000000000 */
[----:B------:R-:W-:Y:S01]  /*01c0*/  UMOV UR6, 0x4 ;  /* 0x0000000400067882 */ /* 0x000fe20000000000 */
[----:B------:R-:W-:Y:S01]  /*01d0*/  ELECT P0, URZ, PT ;  /* 0x00000000003f782f */ /* 0x000fe20003800000 */
[----:B------:R-:W-:-:S04]  /*01e0*/  UIADD3 UR6, -UR6, 0x100000, URZ ;  /* 0x0010000006067890 */ /* 0x000fc8000fffe13f */
[----:B------:R-:W-:Y:S02]  /*01f0*/  USHF.L.U32 UR7, UR6, 0xb, URZ ;  /* 0x0000000b06077899 */ /* 0x000fe4000800063f */
[----:B------:R-:W-:Y:S02]  /*0200*/  USHF.L.U32 UR6, UR6, 0x1, URZ ;  /* 0x0000000106067899 */ /* 0x000fe4000800063f */
[----:B0-----:R-:W-:Y:S02]  /*0210*/  ULEA UR8, UR8, UR4, 0x18 ;  /* 0x0000000408087291 */ /* 0x001fe4000f8ec03f */
[----:B------:R-:W-:-:S04]  /*0220*/  UIADD3 UR4, -UR5, 0x100000, URZ ;  /* 0x0010000005047890 */ /* 0x000fc8000fffe13f */
[----:B------:R-:W-:Y:S02]  /*0230*/  USHF.L.U32 UR5, UR4, 0xb, URZ ;  /* 0x0000000b04057899 */ /* 0x000fe4000800063f */
[----:B------:R-:W-:Y:S01]  /*0240*/  USHF.L.U32 UR4, UR4, 0x1, URZ ;  /* 0x0000000104047899 */ /* 0x000fe2000800063f */
[----:B------:R-:W0:Y:S11]  /*0250*/  FENCE.VIEW.ASYNC.S ;  /* 0x00000000000073c6 */ /* 0x000e360000000000 */
[----:B0-----:R0:W1:Y:S01]  /*0260*/  SYNCS.EXCH.64 URZ, [UR8], UR4 ;  /* 0x00000004083f75b2 */ /* 0x0010620008000100 */
[----:B------:R0:W2:Y:S01]  /*0270*/  SYNCS.EXCH.64 URZ, [UR8+0x30], UR6 ;  /* 0x00003006083f75b2 */ /* 0x0000a20008000100 */
[----:B------:R0:W3:Y:S01]  /*0280*/  SYNCS.EXCH.64 URZ, [UR8+0x8], UR4 ;  /* 0x00000804083f75b2 */ /* 0x0000e20008000100 */
[----:B------:R0:W4:Y:S01]  /*0290*/  SYNCS.EXCH.64 URZ, [UR8+0x38], UR6 ;  /* 0x00003806083f75b2 */ /* 0x0001220008000100 */
[----:B------:R0:W0:Y:S01]  /*02a0*/  SYNCS.EXCH.64 URZ, [UR8+0x10], UR4 ;  /* 0x00001004083f75b2 */ /* 0x0000220008000100 */
[----:B------:R0:W0:Y:S01]  /*02b0*/  SYNCS.EXCH.64 URZ, [UR8+0x40], UR6 ;  /* 0x00004006083f75b2 */ /* 0x0000220008000100 */
[----:B------:R0:W0:Y:S01]  /*02c0*/  SYNCS.EXCH.64 URZ, [UR8+0x18], UR4 ;  /* 0x00001804083f75b2 */ /* 0x0000220008000100 */
[----:B------:R0:W0:Y:S01]  /*02d0*/  SYNCS.EXCH.64 URZ, [UR8+0x48], UR6 ;  /* 0x00004806083f75b2 */ /* 0x0000220008000100 */
[----:B------:R0:W0:Y:S01]  /*02e0*/  SYNCS.EXCH.64 URZ, [UR8+0x20], UR4 ;  /* 0x00002004083f75b2 */ /* 0x0000220008000100 */
[----:B------:R0:W0:Y:S01]  /*02f0*/  SYNCS.EXCH.64 URZ, [UR8+0x50], UR6 ;  /* 0x00005006083f75b2 */ /* 0x0000220008000100 */
[----:B------:R0:W0:Y:S01]  /*0300*/  SYNCS.EXCH.64 URZ, [UR8+0x28], UR4 ;  /* 0x00002804083f75b2 */ /* 0x0000220008000100 */
[----:B------:R0:W0:Y:S01]  /*0310*/  SYNCS.EXCH.64 URZ, [UR8+0x58], UR6 ;  /* 0x00005806083f75b2 */ /* 0x0000220008000100 */
[----:B------:R-:W-:Y:S01]  /*0320*/  NOP ;  /* 0x0000000000007918 */ /* 0x000fe20000000000 */
.L_x_2:
[----:B0-----:R-:W0:Y:S01]  /*0330*/  S2UR UR8, SR_CTAID.X ;  /* 0x00000000000879c3 */ /* 0x001e220000002500 */
[----:B------:R-:W-:Y:S01]  /*0340*/  SHF.R.S32.HI R5, RZ, 0x1f, R0 ;  /* 0x0000001fff057819 */ /* 0x000fe20000011400 */
[----:B------:R-:W5:Y:S01]  /*0350*/  SHFL.IDX PT, R2, R2, RZ, 0x1f ;  /* 0x00001fff02027589 */ /* 0x000f6200000e0000 */
[----:B------:R-:W-:Y:S02]  /*0360*/  ELECT P0, URZ, PT ;  /* 0x00000000003f782f */ /* 0x000fe40003800000 */
[----:B------:R-:W-:Y:S01]  /*0370*/  SHF.R.S32.HI R13, RZ, 0x1f, R4 ;  /* 0x0000001fff0d7819 */ /* 0x000fe20000011404 */
[----:B------:R-:W-:Y:S01]  /*0380*/  ULDC UR4, c[0x0][0x150] ;  /* 0x0000540000047ab9 */ /* 0x000fe20000000800 */
[----:B------:R-:W-:Y:S01]  /*0390*/  LEA.HI R5, R5, R0, RZ, 0x7 ;  /* 0x0000000005057211 */ /* 0x000fe200078f38ff */
[----:B------:R-:W1:Y:S01]  /*03a0*/  S2R R10, SR_CTAID.Y ;  /* 0x00000000000a7919 */ /* 0x000e620000002600 */
[----:B------:R-:W2:Y:S01]  /*03b0*/  LDC R14, c[0x0][0x144] ;  /* 0x00005100ff0e7b82 */ /* 0x000ea20000000800 */
[----:B------:R-:W-:Y:S01]  /*03c0*/  LEA.HI R13, R13, R4, RZ, 0x2 ;  /* 0x000000040d0d7211 */ /* 0x000fe200078f10ff */
[----:B------:R-:W-:Y:S01]  /*03d0*/  VIADD R18, R3, 0xffffffff ;  /* 0xffffffff03127836 */ /* 0x000fe20000000000 */
[----:B------:R-:W-:Y:S01]  /*03e0*/  LOP3.LUT R5, R5, 0xffffff80, RZ, 0xc0, !PT ;  /* 0xffffff8005057812 */ /* 0x000fe200078ec0ff */
[----:B------:R-:W-:Y:S01]  /*03f0*/  NOP ;  /* 0x0000000000007918 */ /* 0x000fe20000000000 */
[----:B------:R-:W-:Y:S01]  /*0400*/  LOP3.LUT R13, R13, 0x3ffffffc, RZ, 0xc0, !PT ;  /* 0x3ffffffc0d0d7812 */ /* 0x000fe200078ec0ff */
[----:B------:R-:W-:Y:S01]  /*0410*/  NOP ;  /* 0x0000000000007918 */ /* 0x000fe20000000000 */
[----:B------:R-:W-:Y:S01]  /*0420*/  ISETP.GE.U32.AND P5, PT, R18, 0x2, PT ;  /* 0x000000021200780c */ /* 0x000fe20003fa6070 */
[----:B------:R-:W-:Y:S01]  /*0430*/  IMAD.IADD R5, R0, 0x1, -R5 ;  /* 0x0000000100057824 */ /* 0x000fe200078e0a05 */
[----:B------:R-:W3:Y:S01]  /*0440*/  LDC R16, c[0x0][0x140] ;  /* 0x00005000ff107b82 */ /* 0x000ee20000000800 */
[----:B------:R-:W-:Y:S01]  /*0450*/  IMAD.IADD R4, R4, 0x1, -R13 ;  /* 0x0000000104047824 */ /* 0x000fe200078e0a0d */
[----:B------:R-:W-:-:S02]  /*0460*/  ISETP.NE.AND P2, PT, R3, RZ, PT ;  /* 0x000000ff0300720c */ /* 0x000fc40003f45270 */
[----:B------:R-:W-:Y:S02]  /*0470*/  SHF.R.S32.HI R6, RZ, 0x1f, R5 ;  /* 0x0000001fff067819 */ /* 0x000fe40000011405 */
[----:B------:R-:W-:Y:S02]  /*0480*/  LOP3.LUT P6, RZ, R5, 0x7, RZ, 0xc0, !PT ;  /* 0x0000000705ff7812 */ /* 0x000fe400078cc0ff */
[----:B0-----:R-:W-:Y:S02]  /*0490*/  I2FP.F32.U32 R7, UR8 ;  /* 0x0000000800077c45 */ /* 0x001fe40008201000 */
[----:B------:R-:W-:Y:S02]  /*04a0*/  LEA.HI R6, R6, R5, RZ, 0x3 ;  /* 0x0000000506067211 */ /* 0x000fe400078f18ff */
[----:B-----5:R-:W-:Y:S01]  /*04b0*/  ISETP.NE.OR P0, PT, R2, RZ, !P0 ;  /* 0x000000ff0200720c */ /* 0x020fe20004705670 */
[----:B------:R-:W-:Y:S01]  /*04c0*/  FMUL R12, R7, UR4 ;  /* 0x00000004070c7c20 */ /* 0x000fe20008400000 */
[--C-:B------:R-:W-:Y:S01]  /*04d0*/  SHF.R.S32.HI R2, RZ, 0x3, R6.reuse ;  /* 0x00000003ff027819 */ /* 0x100fe20000011406 */
[----:B------:R-:W-:Y:S01]  /*04e0*/  ULDC UR4, c[0x0][0x154] ;  /* 0x0000550000047ab9 */ /* 0x000fe20000000800 */
[----:B------:R-:W-:-:S03]  /*04f0*/  SHF.R.S32.HI R7, RZ, 0x1f, R6 ;  /* 0x0000001fff077819 */ /* 0x000fc60000011406 */
[----:B------:R-:W0:Y:S01]  /*0500*/  F2I.U32.TRUNC.NTZ R12, R12 ;  /* 0x0000000c000c7305 */ /* 0x000e22000020f000 */
[----:B------:R-:W-:Y:S02]  /*0510*/  LEA.HI R7, R7, R2, RZ, 0x2 ;  /* 0x0000000207077211 */ /* 0x000fe400078f10ff */
[----:B-1----:R-:W-:Y:S02]  /*0520*/  I2FP.F32.U32 R6, R10 ;  /* 0x0000000a00067245 */ /* 0x002fe40000201000 */
[----:B------:R-:W-:Y:S01]  /*0530*/  LOP3.LUT R7, R7, 0xfffffffc, RZ, 0xc0, !PT ;  /* 0xfffffffc07077812 */ /* 0x000fe200078ec0ff */
[----:B------:R-:W-:Y:S01]  /*0540*/  VOTEU.ALL UP0, P0 ;  /* 0x00000000003f7886 */ /* 0x000fe20000000000 */
[----:B---3--:R-:W-:Y:S01]  /*0550*/  ISETP.EQ.U32.AND P1, PT, R16, 0x1, PT ;  /* 0x000000011000780c */ /* 0x008fe20003f22070 */
[----:B------:R-:W-:Y:S01]  /*0560*/  FMUL R6, R6, UR4 ;  /* 0x0000000406067c20 */ /* 0x000fe20008400000 */
[----:B------:R-:W-:Y:S01]  /*0570*/  UMOV UR4, 0x20 ;  /* 0x0000002000047882 */ /* 0x000fe20000000000 */
[----:B------:R-:W-:Y:S01]  /*0580*/  IMAD.IADD R7, R2, 0x1, -R7 ;  /* 0x0000000102077824 */ /* 0x000fe200078e0a07 */
[----:B------:R-:W1:Y:S01]  /*0590*/  @!UP0 S2UR UR7, SR_CgaCtaId ;  /* 0x00000000000789c3 */ /* 0x000e620000008800 */
[----:B------:R-:W-:Y:S01]  /*05a0*/  SHF.R.S32.HI R2, RZ, 0x1f, R9 ;  /* 0x0000001fff027819 */ /* 0x000fe20000011409 */
[----:B------:R-:W-:Y:S01]  /*05b0*/  @!UP0 UMOV UR6, 0x400 ;  /* 0x0000040000068882 */ /* 0x000fe20000000000 */
[----:B------:R-:W-:Y:S01]  /*05c0*/  IMAD R7, R4, 0x4, R7 ;  /* 0x0000000404077824 */ /* 0x000fe200078e0207 */
[----:B------:R-:W3:Y:S01]  /*05d0*/  F2I.U32.TRUNC.NTZ R6, R6 ;  /* 0x0000000600067305 */ /* 0x000ee2000020f000 */
[----:B0-----:R-:W-:Y:S01]  /*05e0*/  IMAD.MOV R13, RZ, RZ, -R12 ;  /* 0x000000ffff0d7224 */ /* 0x001fe200078e0a0c */
[----:B------:R-:W-:Y:S01]  /*05f0*/  LEA.HI R2, R2, R9, RZ, 0x2 ;  /* 0x0000000902027211 */ /* 0x000fe200078f10ff */
[----:B------:R-:W-:-:S04]  /*0600*/  @!UP0 UIADD3 UR4, -UR4, 0x100000, URZ ;  /* 0x0010000004048890 */ /* 0x000fc8000fffe13f */
[----:B------:R-:W-:Y:S02]  /*0610*/  @!UP0 USHF.L.U32 UR5, UR4, 0xb, URZ ;  /* 0x0000000b04058899 */ /* 0x000fe4000800063f */
[----:B------:R-:W-:Y:S01]  /*0620*/  @!UP0 USHF.L.U32 UR4, UR4, 0x1, URZ ;  /* 0x0000000104048899 */ /* 0x000fe2000800063f */
[----:B------:R-:W-:Y:S01]  /*0630*/  LEA.HI R4, R7, R7, RZ, 0x1 ;  /* 0x0000000707047211 */ /* 0x000fe200078f08ff */
[----:B--2---:R-:W-:Y:S01]  /*0640*/  IMAD R12, R14, R13, UR8 ;  /* 0x000000080e0c7e24 */ /* 0x004fe2000f8e020d */
[----:B------:R-:W-:Y:S01]  /*0650*/  LOP3.LUT R2, R2, 0xfffffffc, RZ, 0xc0, !PT ;  /* 0xfffffffc02027812 */ /* 0x000fe200078ec0ff */
[----:B------:R-:W0:Y:S01]  /*0660*/  LDC R13, c[0x0][0x148] ;  /* 0x00005200ff0d7b82 */ /* 0x000e220000000800 */
[----:B------:R-:W-:Y:S01]  /*0670*/  LOP3.LUT R4, R4, 0xfffffffe, RZ, 0xc0, !PT ;  /* 0xfffffffe04047812 */ /* 0x000fe200078ec0ff */
[----:B------:R-:W-:Y:S02]  /*0680*/  VOTEU.ALL UP1, P0 ;  /* 0x00000000003f7886 */ /* 0x000fe40000020000 */
[----:B------:R-:W-:-:S02]  /*0690*/  IMAD.IADD R9, R9, 0x1, -R2 ;  /* 0x0000000109097824 */ /* 0x000fc400078e0a02 */
[C---:B------:R-:W-:Y:S02]  /*06a0*/  IMAD.IADD R15, R7.reuse, 0x1, -R4 ;  /* 0x00000001070f7824 */ /* 0x040fe400078e0a04 */
[----:B------:R-:W-:Y:S01]  /*06b0*/  IMAD.SHL.U32 R4, R7, 0x4, RZ ;  /* 0x0000000407047824 */ /* 0x000fe200078e00ff */
[----:B------:R-:W-:Y:S01]  /*06c0*/  ISETP.NE.AND P4, PT, R9, 0x3, PT ;  /* 0x000000030900780c */ /* 0x000fe20003f85270 */
[----:B---3--:R-:W-:Y:S01]  /*06d0*/  IMAD.MOV R22, RZ, RZ, -R6 ;  /* 0x000000ffff167224 */ /* 0x008fe200078e0a06 */
[----:B------:R-:W-:Y:S01]  /*06e0*/  ISETP.NE.AND P3, PT, R15, R12, PT ;  /* 0x0000000c0f00720c */ /* 0x000fe20003f65270 */
[----:B------:R-:W-:Y:S01]  /*06f0*/  IMAD.MOV.U32 R6, RZ, RZ, 0x1 ;  /* 0x00000001ff067424 */ /* 0x000fe200078e00ff */
[----:B------:R-:W-:Y:S01]  /*0700*/  LOP3.LUT R7, R7, 0xc, R4, 0x78, !PT ;  /* 0x0000000c07077812 */ /* 0x000fe200078e7804 */
[----:B-1----:R-:W-:Y:S01]  /*0710*/  @!UP0 ULEA UR6, UR7, UR6, 0x18 ;  /* 0x0000000607068291 */ /* 0x002fe2000f8ec03f */
[----:B------:R-:W-:Y:S01]  /*0720*/  VOTEU.ALL UP0, P0 ;  /* 0x00000000003f7886 */ /* 0x000fe20000000000 */
[----:B------:R-:W-:-:S04]  /*0730*/  ISETP.EQ.OR P0, PT, R9, RZ, !P4 ;  /* 0x000000ff0900720c */ /* 0x000fc80006702670 */
[----:B------:R-:W-:-:S04]  /*0740*/  ISETP.EQ.AND P0, PT, R3, RZ, P0 ;  /* 0x000000ff0300720c */ /* 0x000fc80000702270 */
[----:B------:R-:W-:Y:S01]  /*0750*/  @P3 LEA.HI R2, R7, R7, RZ, 0x1 ;  /* 0x0000000707023211 */ /* 0x000fe200078f08ff */
[----:B0-----:R-:W-:Y:S01]  /*0760*/  IMAD R15, R13, R22, R10 ;  /* 0x000000160d0f7224 */ /* 0x001fe200078e020a */
[----:B------:R-:W0:Y:S02]  /*0770*/  FENCE.VIEW.ASYNC.S ;  /* 0x00000000000073c6 */ /* 0x000e240000000000 */
[----:B0-----:R0:W1:Y:S01]  /*0780*/  @!UP0 SYNCS.EXCH.64 URZ, [UR6+0x70], UR4 ;  /* 0x00007004063f85b2 */ /* 0x0010620008000100 */
[----:B------:R-:W-:-:S04]  /*0790*/  @P3 SHF.R.S32.HI R2, RZ, 0x1, R2 ;  /* 0x00000001ff023819 */ /* 0x000fc80000011402 */
[----:B------:R-:W-:Y:S02]  /*07a0*/  @P3 ISETP.NE.AND P4, PT, R2, R15, PT ;  /* 0x0000000f0200320c */ /* 0x000fe40003f85270 */
[----:B------:R-:W-:Y:S02]  /*07b0*/  SEL R2, RZ, 0x1, !P0 ;  /* 0x00000001ff027807 */ /* 0x000fe40004000000 */
[----:B------:R-:W-:Y:S02]  /*07c0*/  ISETP.LT.U32.AND P0, PT, R7, 0x2, !P6 ;  /* 0x000000020700780c */ /* 0x000fe40007701070 */
[----:B------:R-:W-:Y:S02]  /*07d0*/  SEL R2, R2, 0x2, P5 ;  /* 0x0000000202027807 */ /* 0x000fe40002800000 */
[----:B------:R-:W-:Y:S01]  /*07e0*/  SEL R3, RZ, 0x1, !P0 ;  /* 0x00000001ff037807 */ /* 0x000fe20004000000 */
[----:B------:R0:W2:Y:S01]  /*07f0*/  @!UP1 SYNCS.EXCH.64 URZ, [UR6+0x78], UR4 ;  /* 0x00007804063f95b2 */ /* 0x0000a20008000100 */
[----:B------:R-:W-:Y:S01]  /*0800*/  @P3 SEL R6, RZ, 0x1, P4 ;  /* 0x00000001ff063807 */ /* 0x000fe20002000000 */
[----:B------:R-:W-:Y:S01]  /*0810*/  NOP ;  /* 0x0000000000007918 */ /* 0x000fe20000000000 */
[----:B------:R-:W-:Y:S05]  /*0820*/  @!P1 BRA `(.L_x_3) ;  /* 0x0000000000089947 */ /* 0x000fea0003800000 */
[----:B-12-4-:R-:W-:Y:S01]  /*0830*/  UCGABAR_ARV ;  /* 0x00000000000079c7 */ /* 0x016fe20008000000 */
[----:B------:R-:W-:Y:S05]  /*0840*/  BRA `(.L_x_4) ;  /* 0x0000000000047947 */ /* 0x000fea0003800000 */
.L_x_3:
[----:B-12-4-:R-:W-:Y:S01]  /*0850*/  NOP ;  /* 0x0000000000007918 */ /* 0x016fe20000000000 */
.L_x_4:
[----:B------:R-:W1:Y:S01]  /*0860*/  LDC R4, c[0x0][0x75c] ;  /* 0x0001d700ff047b82 */ /* 0x000e620000000800 */
[----:B------:R-:W-:Y:S01]  /*0870*/  IMAD.MOV.U32 R5, RZ, RZ, RZ ;  /* 0x000000ffff057224 */ /* 0x000fe200078e00ff */
[----:B-1----:R-:W-:Y:S01]  /*0880*/  ISETP.NE.AND P3, PT, R4, 0x1, PT ;  /* 0x000000010400780c */ /* 0x002fe20003f65270 */
[----:B------:R-:W-:-:S12]  /*0890*/  IMAD.U32 R4, RZ, RZ, UR8 ;  /* 0x00000008ff047e24 */ /* 0x000fd8000f8e00ff */
[----:B------:R-:W1:Y:S01]  /*08a0*/  @P3 LDC R17, c[0x0][0x10] ;  /* 0x00000400ff113b82 */ /* 0x000e620000000800 */
[----:B------:R-:W-:Y:S02]  /*08b0*/  @P3 IMAD.MOV.U32 R11, RZ, RZ, RZ ;  /* 0x000000ffff0b3224 */ /* 0x000fe400078e00ff */
[----:B------:R-:W-:-:S05]  /*08c0*/  @P3 IMAD.MOV.U32 R19, RZ, RZ, RZ ;  /* 0x000000ffff133224 */ /* 0x000fca00078e00ff */
[----:B------:R-:W2:Y:S01]  /*08d0*/  @!P3 LDC R15, c[0x0][0xc] ;  /* 0x00000300ff0fbb82 */ /* 0x000ea20000000800 */
[----:B-1----:R-:W-:-:S04]  /*08e0*/  @P3 IMAD.WIDE.U32 R16, R17, UR8, R10 ;  /* 0x0000000811103c25 */ /* 0x002fc8000f8e000a */
[----:B--2---:R-:W-:-:S04]  /*08f0*/  @!P3 IMAD.WIDE.U32 R14, R10, R15, R4 ;  /* 0x0000000f0a0eb225 */ /* 0x004fc800078e0004 */
[----:B------:R-:W-:Y:S02]  /*0900*/  @P3 IMAD.MOV.U32 R4, RZ, RZ, R16 ;  /* 0x000000ffff043224 */ /* 0x000fe400078e0010 */
[----:B------:R-:W-:Y:S02]  /*0910*/  @P3 IMAD.IADD R5, R17, 0x1, R19 ;  /* 0x0000000111053824 */ /* 0x000fe400078e0213 */
[----:B------:R-:W-:Y:S02]  /*0920*/  @!P3 IMAD.MOV.U32 R4, RZ, RZ, R14 ;  /* 0x000000ffff04b224 */ /* 0x000fe400078e000e */
[----:B------:R-:W-:Y:S01]  /*0930*/  @!P3 IMAD.MOV.U32 R5, RZ, RZ, R15 ;  /* 0x000000ffff05b224 */ /* 0x000fe200078e000f */
[----:B------:R-:W-:Y:S06]  /*0940*/  @!P1 BRA `(.L_x_5) ;  /* 0x00000000000c9947 */ /* 0x000fec0003800000 */
[----:B------:R-:W-:Y:S01]  /*0950*/  UCGABAR_WAIT ;  /* 0x0000000000007dc7 */ /* 0x000fe20008000000 */
[----:B------:R-:W-:Y:S01]  /*0960*/  CCTL.IVALL ;  /* 0x00000000ff00798f */ /* 0x000fe20002000000 */
[----:B------:R-:W-:Y:S05]  /*0970*/  BRA `(.L_x_6) ;  /* 0x0000000000047947 */ /* 0x000fea0003800000 */
.L_x_5:
[----:B------:R-:W-:Y:S06]  /*0980*/  BAR.SYNC.DEFER_BLOCKING 0x0 ;  /* 0x0000000000007b1d */ /* 0x000fec0000010000 */
.L_x_6:
[----:B------:R-:W-:Y:S05]  /*0990*/  @!P2 BRA `(.L_x_7) ;  /* 0x0000003c00e0a947 */ /* 0x000fea0003800000 */
[----:B------:R-:W-:-:S13]  /*09a0*/  ISETP.GT.U32.AND P0, PT, R18, 0x1, PT ;  /* 0x000000011200780c */ /* 0x000fda0003f04070 */
[----:B0-----:R-:W-:Y:S05]  /*09b0*/  @P0 EXIT ;  /* 0x000000000000094d */ /* 0x001fea0003800000 */
[----:B------:R-:W-:Y:S01]  /*09c0*/  ULDC.64 UR4, c[0x0][0x750] ;  /* 0x0001d40000047ab9 */ /* 0x000fe20000000a00 */
[----:B------:R-:W-:Y:S01]  /*09d0*/  PRMT R15, RZ, 0x7610, R15 ;  /* 0x00007610ff0f7816 */ /* 0x000fe2000000000f */
[----:B------:R-:W-:Y:S01]  /*09e0*/  IMAD.MOV.U32 R16, RZ, RZ, -0x1 ;  /* 0xffffffffff107424 */ /* 0x000fe200078e00ff */
[----:B------:R-:W-:Y:S01]  /*09f0*/  ISETP.GE.U32.AND P0, PT, R4, UR4, PT ;  /* 0x0000000404007c0c */ /* 0x000fe2000bf06070 */
[----:B------:R-:W-:Y:S02]  /*0a00*/  IMAD.MOV.U32 R20, RZ, RZ, -0x1 ;  /* 0xffffffffff147424 */ /* 0x000fe400078e00ff */
[----:B------:R-:W-:Y:S01]  /*0a10*/  IMAD.MOV.U32 R14, RZ, RZ, -0x1 ;  /* 0xffffffffff0e7424 */ /* 0x000fe200078e00ff */
[----:B------:R-:W-:-:S13]  /*0a20*/  ISETP.GE.U32.AND.EX P0, PT, R5, UR5, PT, P0 ;  /* 0x0000000505007c0c */ /* 0x000fda000bf06100 */
[----:B------:R-:W-:Y:S05]  /*0a30*/  @P0 BRA `(.L_x_8) ;  /* 0x0000000400280947 */ /* 0x000fea0003800000 */
[----:B------:R-:W0:Y:S01]  /*0a40*/  LDC.64 R24, c[0x0][0x728] ;  /* 0x0001ca00ff187b82 */ /* 0x000e220000000a00 */
[----:B------:R-:W-:Y:S02]  /*0a50*/  IMAD.MOV.U32 R14, RZ, RZ, R4 ;  /* 0x000000ffff0e7224 */ /* 0x000fe400078e0004 */
[----:B------:R-:W-:-:S05]  /*0a60*/  IMAD.MOV.U32 R15, RZ, RZ, R5 ;  /* 0x000000ffff0f7224 */ /* 0x000fca00078e0005 */
[----:B------:R-:W1:Y:S08]  /*0a70*/  LDC R20, c[0x0][0x730] ;  /* 0x0001cc00ff147b82 */ /* 0x000e700000000800 */
[----:B------:R-:W2:Y:S01]  /*0a80*/  LDC.64 R26, c[0x0][0x720] ;  /* 0x0001c800ff1a7b82 */ /* 0x000ea20000000a00 */
[----:B0-----:R-:W-:-:S04]  /*0a90*/  ISETP.NE.U32.AND P0, PT, R24, RZ, PT ;  /* 0x000000ff1800720c */ /* 0x001fc80003f05070 */
[----:B------:R-:W-:-:S13]  /*0aa0*/  ISETP.NE.AND.EX P0, PT, R25, RZ, PT, P0 ;  /* 0x000000ff1900720c */ /* 0x000fda0003f05300 */
[----:B-12---:R-:W-:Y:S05]  /*0ab0*/  @!P0 BRA `(.L_x_9) ;  /* 0x0000000000288947 */ /* 0x006fea0003800000 */
[----:B------:R-:W0:Y:S02]  /*0ac0*/  LDC R9, c[0x0][0x734] ;  /* 0x0001cd00ff097b82 */ /* 0x000e240000000800 */
[----:B0-----:R-:W-:-:S05]  /*0ad0*/  IADD3 R9, P0, R4, R9, RZ ;  /* 0x0000000904097210 */ /* 0x001fca0007f1e0ff */
[----:B------:R-:W-:-:S04]  /*0ae0*/  IMAD.X R21, RZ, RZ, R5, P0 ;  /* 0x000000ffff157224 */ /* 0x000fc800000e0605 */
[----:B------:R-:W-:-:S04]  /*0af0*/  IMAD.WIDE.U32 R14, R21, R24, RZ ;  /* 0x00000018150e7225 */ /* 0x000fc800078e00ff */
[----:B------:R-:W-:-:S04]  /*0b00*/  IMAD.WIDE.U32 R16, P0, R9, R25, R14 ;  /* 0x0000001909107225 */ /* 0x000fc8000780000e */
[----:B------:R-:W-:-:S04]  /*0b10*/  IMAD.WIDE.U32 R14, R9, R24, RZ ;  /* 0x00000018090e7225 */ /* 0x000fc800078e00ff */
[----:B------:R-:W-:Y:S01]  /*0b20*/  IMAD.X R19, RZ, RZ, RZ, P0 ;  /* 0x000000ffff137224 */ /* 0x000fe200000e06ff */
[----:B------:R-:W-:Y:S01]  /*0b30*/  IADD3 RZ, P0, R15, R16, RZ ;  /* 0x000000100fff7210 */ /* 0x000fe20007f1e0ff */
[----:B------:R-:W-:-:S04]  /*0b40*/  IMAD.MOV.U32 R18, RZ, RZ, R17 ;  /* 0x000000ffff127224 */ /* 0x000fc800078e0011 */
[----:B------:R-:W-:-:S08]  /*0b50*/  IMAD.WIDE.U32.X R14, R21, R25, R18, P0 ;  /* 0x00000019150e7225 */ /* 0x000fd000000e0412 */
.L_x_9:
[----:B------:R-:W0:Y:S01]  /*0b60*/  LDC.64 R30, c[0x0][0x740] ;  /* 0x0001d000ff1e7b82 */ /* 0x000e220000000a00 */
[--C-:B------:R-:W-:Y:S01]  /*0b70*/  SHF.R.U64 R29, R14, R20, R15.reuse ;  /* 0x000000140e1d7219 */ /* 0x100fe2000000120f */
[----:B------:R-:W-:Y:S01]  /*0b80*/  IMAD R33, R13, R22, R10 ;  /* 0x000000160d217224 */ /* 0x000fe200078e020a */
[----:B------:R-:W-:Y:S01]  /*0b90*/  SHF.R.U32.HI R9, RZ, R20, R15 ;  /* 0x00000014ff097219 */ /* 0x000fe2000001160f */
[----:B------:R-:W-:Y:S01]  /*0ba0*/  IMAD.MOV.U32 R25, RZ, RZ, 0x1 ;  /* 0x00000001ff197424 */ /* 0x000fe200078e00ff */
[----:B------:R-:W-:-:S03]  /*0bb0*/  IADD3 R11, P0, RZ, -R29, RZ ;  /* 0x8000001dff0b7210 */ /* 0x000fc60007f1e0ff */
[----:B------:R-:W1:Y:S02]  /*0bc0*/  LDC R24, c[0x0][0x718] ;  /* 0x0001c600ff187b82 */ /* 0x000e640000000800 */
[----:B------:R-:W-:Y:S02]  /*0bd0*/  IMAD.X R9, RZ, RZ, ~R9, P0 ;  /* 0x000000ffff097224 */ /* 0x000fe400000e0e09 */
[----:B------:R-:W-:-:S04]  /*0be0*/  IMAD.WIDE.U32 R14, R11, R26, R4 ;  /* 0x0000001a0b0e7225 */ /* 0x000fc800078e0004 */
[----:B------:R-:W2:Y:S01]  /*0bf0*/  LDC R20, c[0x0][0x708] ;  /* 0x0001c200ff147b82 */ /* 0x000ea20000000800 */
[----:B------:R-:W-:Y:S02]  /*0c00*/  IMAD R16, R9, R26, RZ ;  /* 0x0000001a09107224 */ /* 0x000fe400078e02ff */
[----:B------:R-:W-:Y:S02]  /*0c10*/  IMAD.MOV.U32 R9, RZ, RZ, -0x1 ;  /* 0xffffffffff097424 */ /* 0x000fe400078e00ff */
[----:B------:R-:W-:-:S03]  /*0c20*/  IMAD R11, R11, R27, R16 ;  /* 0x0000001b0b0b7224 */ /* 0x000fc600078e0210 */
[----:B------:R-:W3:Y:S01]  /*0c30*/  LDC R28, c[0x0][0x758] ;  /* 0x0001d600ff1c7b82 */ /* 0x000ee20000000800 */
[----:B------:R-:W-:Y:S01]  /*0c40*/  IMAD.IADD R11, R15, 0x1, R11 ;  /* 0x000000010f0b7824 */ /* 0x000fe200078e020b */
[----:B0-----:R-:W-:-:S04]  /*0c50*/  ISETP.NE.U32.AND P0, PT, R30, RZ, PT ;  /* 0x000000ff1e00720c */ /* 0x001fc80003f05070 */
[----:B------:R-:W-:Y:S02]  /*0c60*/  ISETP.NE.AND.EX P0, PT, R31, RZ, PT, P0 ;  /* 0x000000ff1f00720c */ /* 0x000fe40003f05300 */
[----:B------:R-:W0:Y:S01]  /*0c70*/  LDC R26, c[0x0][0x700] ;  /* 0x0001c000ff1a7b82 */ /* 0x000e220000000800 */
[-CC-:B-1----:R-:W-:Y:S02]  /*0c80*/  SHF.R.U64 R18, R14, R24.reuse, R11.reuse ;  /* 0x000000180e127219 */ /* 0x182fe4000000120b */
[----:B------:R-:W-:-:S05]  /*0c90*/  SHF.R.U32.HI R11, RZ, R24, R11 ;  /* 0x00000018ff0b7219 */ /* 0x000fca000001160b */
[----:B------:R-:W1:Y:S01]  /*0ca0*/  LDC R21, c[0x0][0x748] ;  /* 0x0001d200ff157b82 */ /* 0x000e620000000800 */
[-CC-:B--2---:R-:W-:Y:S02]  /*0cb0*/  SHF.R.U64 R24, R18, R20.reuse, R11.reuse ;  /* 0x0000001412187219 */ /* 0x184fe4000000120b */
[----:B------:R-:W-:-:S05]  /*0cc0*/  SHF.R.U32.HI R11, RZ, R20, R11 ;  /* 0x00000014ff0b7219 */ /* 0x000fca000001160b */
[----:B------:R-:W2:Y:S01]  /*0cd0*/  LDC R23, c[0x0][0x738] ;  /* 0x0001ce00ff177b82 */ /* 0x000ea20000000800 */
[-CC-:B---3--:R-:W-:Y:S02]  /*0ce0*/  SHF.R.U64 R20, R24, R28.reuse, R11.reuse ;  /* 0x0000001c18147219 */ /* 0x188fe4000000120b */
[-C--:B------:R-:W-:Y:S02]  /*0cf0*/  SHF.L.U32 R9, R9, R28.reuse, RZ ;  /* 0x0000001c09097219 */ /* 0x080fe400000006ff */
[----:B------:R-:W-:Y:S01]  /*0d00*/  SHF.R.U32.HI R11, RZ, R28, R11 ;  /* 0x0000001cff0b7219 */ /* 0x000fe2000001160b */
[----:B------:R-:W-:Y:S01]  /*0d10*/  IMAD.MOV.U32 R10, RZ, RZ, R20 ;  /* 0x000000ffff0a7224 */ /* 0x000fe200078e0014 */
[----:B------:R-:W-:Y:S01]  /*0d20*/  LOP3.LUT R13, RZ, R9, RZ, 0x33, !PT ;  /* 0x00000009ff0d7212 */ /* 0x000fe200078e33ff */
[----:B------:R-:W3:Y:S01]  /*0d30*/  LDC R27, c[0x0][0x710] ;  /* 0x0001c400ff1b7b82 */ /* 0x000ee20000000800 */
[----:B------:R-:W-:Y:S05]  /*0d40*/  @!P0 BRA `(.L_x_10) ;  /* 0x0000000000288947 */ /* 0x000fea0003800000 */
[----:B------:R-:W4:Y:S02]  /*0d50*/  LDC R9, c[0x0][0x74c] ;  /* 0x0001d300ff097b82 */ /* 0x000f240000000800 */
[----:B----4-:R-:W-:-:S05]  /*0d60*/  IADD3 R9, P0, R20, R9, RZ ;  /* 0x0000000914097210 */ /* 0x010fca0007f1e0ff */
        /* <DEDUP_REMOVED lines=8> */
.L_x_10:
[----:B-1----:R-:W-:Y:S01]  /*0df0*/  SHF.R.U64 R11, R10, R21, R11 ;  /* 0x000000150a0b7219 */ /* 0x002fe2000000120b */
[----:B------:R-:W-:Y:S01]  /*0e00*/  IMAD.MOV.U32 R15, RZ, RZ, 0x1 ;  /* 0x00000001ff0f7424 */ /* 0x000fe200078e00ff */
[----:B------:R-:W-:Y:S01]  /*0e10*/  LOP3.LUT R10, R24, R13, RZ, 0xc0, !PT ;  /* 0x0000000d180a7212 */ /* 0x000fe200078ec0ff */
[----:B0-----:R-:W-:Y:S01]  /*0e20*/  VIADD R13, R26, 0xffffffff ;  /* 0xffffffff1a0d7836 */ /* 0x001fe20000000000 */
[----:B------:R-:W-:Y:S01]  /*0e30*/  SHF.L.U32 R9, R25, R28, RZ ;  /* 0x0000001c19097219 */ /* 0x000fe200000006ff */
[----:B------:R-:W-:Y:S01]  /*0e40*/  IMAD.MOV R14, RZ, RZ, -R11 ;  /* 0x000000ffff0e7224 */ /* 0x000fe200078e0a0b */
[----:B------:R-:W-:Y:S02]  /*0e50*/  SEL R12, R12, R33, !P3 ;  /* 0x000000210c0c7207 */ /* 0x000fe40005800000 */
[----:B------:R-:W-:Y:S01]  /*0e60*/  LOP3.LUT R13, R18, R13, RZ, 0xc0, !PT ;  /* 0x0000000d120d7212 */ /* 0x000fe200078ec0ff */
[----:B------:R-:W-:Y:S02]  /*0e70*/  IMAD R11, R9, R11, R10 ;  /* 0x0000000b090b7224 */ /* 0x000fe400078e020a */
[----:B--2---:R-:W-:-:S02]  /*0e80*/  IMAD R9, R14, R23, R20 ;  /* 0x000000170e097224 */ /* 0x004fc400078e0214 */
[----:B---3--:R-:W-:Y:S02]  /*0e90*/  IMAD R12, R11, R27, R12 ;  /* 0x0000001b0b0c7224 */ /* 0x008fe400078e020c */
[----:B------:R-:W-:Y:S02]  /*0ea0*/  IMAD R9, R9, R26, R13 ;  /* 0x0000001a09097224 */ /* 0x000fe400078e020d */
[----:B------:R-:W-:-:S03]  /*0eb0*/  IMAD.MOV.U32 R14, RZ, RZ, R29 ;  /* 0x000000ffff0e7224 */ /* 0x000fc600078e001d */
[----:B------:R-:W-:Y:S02]  /*0ec0*/  SEL R20, R9, R12, !P3 ;  /* 0x0000000c09147207 */ /* 0x000fe40005800000 */
[----:B------:R-:W-:-:S07]  /*0ed0*/  SEL R16, R12, R9, !P3 ;  /* 0x000000090c107207 */ /* 0x000fce0005800000 */
.L_x_8:
[----:B------:R-:W-:-:S08]  /*0ee0*/  NOP ;  /* 0x0000000000007918 */ /* 0x000fd00000000000 */
[----:B------:R-:W0:Y:S02]  /*0ef0*/  USETMAXREG.TRY_ALLOC.CTAPOOL UP0, 0xe8 ;  /* 0x000000e8000079c8 */ /* 0x000e240008000600 */
[----:B0-----:R-:W-:-:S13]  /*0f00*/  PLOP3.LUT P0, PT, PT, PT, UP0, 0x80, 0x0 ;  /* 0x000000000000781c */ /* 0x001fda0003f0f008 */
[----:B------:R-:W-:Y:S05]  /*0f10*/  @!P0 BRA `(.L_x_8) ;  /* 0xfffffffc00f08947 */ /* 0x000fea000383ffff */
[----:B------:R-:W-:Y:S01]  /*0f20*/  ULDC.64 UR4, c[0x0][0x698] ;  /* 0x0001a60000047ab9 */ /* 0x000fe20000000a00 */
[----:B------:R-:W-:Y:S01]  /*0f30*/  ULDC.64 UR14, c[0x0][0x208] ;  /* 0x00008200000e7ab9 */ /* 0x000fe20000000a00 */
[----:B------:R-:W-:-:S04]  /*0f40*/  ISETP.NE.U32.AND P0, PT, RZ, UR4, PT ;  /* 0x00000004ff007c0c */ /* 0x000fc8000bf05070 */
[----:B------:R-:W-:-:S13]  /*0f50*/  ISETP.NE.AND.EX P0, PT, RZ, UR5, PT, P0 ;  /* 0x00000005ff007c0c */ /* 0x000fda000bf05300 */
[----:B------:R-:W-:Y:S05]  /*0f60*/  @!P0 BRA `(.L_x_11) ;  /* 0x00000000001c8947 */ /* 0x000fea0003800000 */
[----:B------:R-:W0:Y:S02]  /*0f70*/  LDC.64 R10, c[0x0][0x698] ;  /* 0x0001a600ff0a7b82 */ /* 0x000e240000000a00 */
[----:B0-----:R-:W2:Y:S02]  /*0f80*/  LDG.E.64 R10, desc[UR14][R10.64] ;  /* 0x0000000e0a0a7981 */ /* 0x001ea4000c1e1b00 */
[----:B--2---:R-:W-:-:S04]  /*0f90*/  ISETP.NE.U32.AND P0, PT, R10, RZ, PT ;  /* 0x000000ff0a00720c */ /* 0x004fc80003f05070 */
[----:B------:R-:W-:-:S13]  /*0fa0*/  ISETP.NE.AND.EX P0, PT, R11, RZ, PT, P0 ;  /* 0x000000ff0b00720c */ /* 0x000fda0003f05300 */
[----:B------:R-:W-:Y:S05]  /*0fb0*/  @!P0 BRA `(.L_x_11) ;  /* 0x0000000000088947 */ /* 0x000fea0003800000 */
[----:B------:R0:W5:Y:S01]  /*0fc0*/  LD.E R9, desc[UR14][R10.64] ;  /* 0x0000000e0a097980 */ /* 0x000162000c101900 */
[----:B------:R-:W-:Y:S05]  /*0fd0*/  BRA `(.L_x_12) ;  /* 0x0000000000207947 */ /* 0x000fea0003800000 */
.L_x_11:
[----:B------:R-:W-:Y:S02]  /*0fe0*/  ULDC.64 UR4, c[0x0][0x688] ;  /* 0x0001a20000047ab9 */ /* 0x000fe40000000a00 */
[----:B------:R-:W-:-:S04]  /*0ff0*/  ISETP.NE.U32.AND P0, PT, RZ, UR4, PT ;  /* 0x00000004ff007c0c */ /* 0x000fc8000bf05070 */
[----:B------:R-:W-:-:S13]  /*1000*/  ISETP.NE.AND.EX P0, PT, RZ, UR5, PT, P0 ;  /* 0x00000005ff007c0c */ /* 0x000fda000bf05300 */
[----:B------:R-:W-:Y:S05]  /*1010*/  @!P0 BRA `(.L_x_13) ;  /* 0x00000000000c8947 */ /* 0x000fea0003800000 */
[----:B------:R-:W0:Y:S02]  /*1020*/  LDC.64 R10, c[0x0][0x688] ;  /* 0x0001a200ff0a7b82 */ /* 0x000e240000000a00 */
[----:B0-----:R1:W5:Y:S01]  /*1030*/  LDG.E R9, desc[UR14][R10.64] ;  /* 0x0000000e0a097981 */ /* 0x001362000c1e1900 */
[----:B------:R-:W-:Y:S05]  /*1040*/  BRA `(.L_x_12) ;  /* 0x0000000000047947 */ /* 0x000fea0003800000 */
.L_x_13:
[----:B------:R-:W2:Y:S02]  /*1050*/  LDC R9, c[0x0][0x680] ;  /* 0x0001a000ff097b82 */ /* 0x000ea40000000800 */
.L_x_12:
[----:B------:R-:W-:Y:S02]  /*1060*/  ULDC.64 UR4, c[0x0][0x6a0] ;  /* 0x0001a80000047ab9 */ /* 0x000fe40000000a00 */
[----:B------:R-:W-:-:S04]  /*1070*/  ISETP.NE.U32.AND P0, PT, RZ, UR4, PT ;  /* 0x00000004ff007c0c */ /* 0x000fc8000bf05070 */
[----:B------:R-:W-:-:S13]  /*1080*/  ISETP.NE.AND.EX P0, PT, RZ, UR5, PT, P0 ;  /* 0x00000005ff007c0c */ /* 0x000fda000bf05300 */
[----:B------:R-:W-:Y:S05]  /*1090*/  @!P0 BRA `(.L_x_14) ;  /* 0x00000000001c8947 */ /* 0x000fea0003800000 */
[----:B01----:R-:W0:Y:S02]  /*10a0*/  LDC.64 R10, c[0x0][0x6a0] ;  /* 0x0001a800ff0a7b82 */ /* 0x003e240000000a00 */
[----:B0-----:R-:W3:Y:S02]  /*10b0*/  LDG.E.64 R10, desc[UR14][R10.64] ;  /* 0x0000000e0a0a7981 */ /* 0x001ee4000c1e1b00 */
[----:B---3--:R-:W-:-:S04]  /*10c0*/  ISETP.NE.U32.AND P0, PT, R10, RZ, PT ;  /* 0x000000ff0a00720c */ /* 0x008fc80003f05070 */
[----:B------:R-:W-:-:S13]  /*10d0*/  ISETP.NE.AND.EX P0, PT, R11, RZ, PT, P0 ;  /* 0x000000ff0b00720c */ /* 0x000fda0003f05300 */
[----:B------:R-:W-:Y:S05]  /*10e0*/  @!P0 BRA `(.L_x_14) ;  /* 0x0000000000088947 */ /* 0x000fea0003800000 */
[----:B------:R0:W5:Y:S01]  /*10f0*/  LD.E R10, desc[UR14][R10.64] ;  /* 0x0000000e0a0a7980 */ /* 0x000162000c101900 */
[----:B------:R-:W-:Y:S05]  /*1100*/  BRA `(.L_x_15) ;  /* 0x0000000000207947 */ /* 0x000fea0003800000 */
.L_x_14:
[----:B------:R-:W-:Y:S02]  /*1110*/  ULDC.64 UR4, c[0x0][0x690] ;  /* 0x0001a40000047ab9 */ /* 0x000fe40000000a00 */
[----:B------:R-:W-:-:S04]  /*1120*/  ISETP.NE.U32.AND P0, PT, RZ, UR4, PT ;  /* 0x00000004ff007c0c */ /* 0x000fc8000bf05070 */
[----:B------:R-:W-:-:S13]  /*1130*/  ISETP.NE.AND.EX P0, PT, RZ, UR5, PT, P0 ;  /* 0x00000005ff007c0c */ /* 0x000fda000bf05300 */
[----:B------:R-:W-:Y:S05]  /*1140*/  @!P0 BRA `(.L_x_16) ;  /* 0x00000000000c8947 */ /* 0x000fea0003800000 */
[----:B01----:R-:W0:Y:S02]  /*1150*/  LDC.64 R10, c[0x0][0x690] ;  /* 0x0001a400ff0a7b82 */ /* 0x003e240000000a00 */
[----:B0-----:R1:W5:Y:S01]  /*1160*/  LDG.E R10, desc[UR14][R10.64] ;  /* 0x0000000e0a0a7981 */ /* 0x001362000c1e1900 */
[----:B------:R-:W-:Y:S05]  /*1170*/  BRA `(.L_x_15) ;  /* 0x0000000000047947 */ /* 0x000fea0003800000 */
.L_x_16:
[----:B01----:R-:W3:Y:S02]  /*1180*/  LDC R10, c[0x0][0x684] ;  /* 0x0001a100ff0a7b82 */ /* 0x003ee40000000800 */
.L_x_15:
[----:B------:R-:W-:-:S13]  /*1190*/  LOP3.LUT P0, RZ, R15, 0xff, RZ, 0xc0, !PT ;  /* 0x000000ff0fff7812 */ /* 0x000fda000780c0ff */
[----:B------:R-:W-:Y:S05]  /*11a0*/  @!P0 EXIT ;  /* 0x000000000000894d */ /* 0x000fea0003800000 */
[----:B------:R-:W-:Y:S01]  /*11b0*/  ULDC UR4, c[0x0][0x28c] ;  /* 0x0000a30000047ab9 */ /* 0x000fe20000000800 */
[----:B------:R-:W-:Y:S01]  /*11c0*/  LOP3.LUT R62, R2, 0x1, RZ, 0xfc, !PT ;  /* 0x00000001023e7812 */ /* 0x000fe200078efcff */
[----:B------:R-:W-:-:S04]  /*11d0*/  UIADD3 UR4, UR4, 0x7f, URZ ;  /* 0x0000007f04047890 */ /* 0x000fc8000fffe03f */
[----:B------:R-:W-:-:S04]  /*11e0*/  USHF.R.S32.HI UR5, URZ, 0x1f, UR4 ;  /* 0x0000001f3f057899 */ /* 0x000fc80008011404 */
[----:B------:R-:W-:-:S03]  /*11f0*/  ULEA.HI UR5, UR5, UR4, URZ, 0x7 ;  /* 0x0000000405057291 */ /* 0x000fc6000f8f383f */
[----:B------:R-:W-:Y:S01]  /*1200*/  UMOV UR4, URZ ;  /* 0x0000003f00047c82 */ /* 0x000fe20008000000 */
[----:B------:R-:W-:-:S03]  /*1210*/  USHF.R.S32.HI UR6, URZ, 0x7, UR5 ;  /* 0x000000073f067899 */ /* 0x000fc60008011405 */
[----:B------:R-:W-:-:S09]  /*1220*/  UMOV UR5, URZ ;  /* 0x0000003f00057c82 */ /* 0x000fd20008000000 */
.L_x_89:
[----:B01----:R-:W-:Y:S02]  /*1230*/  LOP3.LUT R11, R0, 0x80, RZ, 0xc0, !PT ;  /* 0x00000080000b7812 */ /* 0x003fe400078ec0ff */
[----:B------:R-:W-:Y:S02]  /*1240*/  CS2R R54, SRZ ;  /* 0x0000000000367805 */ /* 0x000fe4000001ff00 */
[----:B------:R-:W-:Y:S02]  /*1250*/  CS2R R24, SRZ ;  /* 0x0000000000187805 */ /* 0x000fe4000001ff00 */
[----:B--2---:R-:W-:Y:S02]  /*1260*/  CS2R R26, SRZ ;  /* 0x00000000001a7805 */ /* 0x004fe4000001ff00 */
[----:B------:R-:W-:Y:S02]  /*1270*/  SHF.R.U32.HI R12, RZ, 0x7, R11 ;  /* 0x00000007ff0c7819 */ /* 0x000fe4000001160b */
[----:B------:R-:W-:-:S02]  /*1280*/  CS2R R28, SRZ ;  /* 0x00000000001c7805 */ /* 0x000fc4000001ff00 */
[----:B------:R-:W-:Y:S02]  /*1290*/  VIMNMX R11, RZ, UR6, PT ;  /* 0x00000006ff0b7c48 */ /* 0x000fe4000bfe0100 */
[----:B------:R-:W-:Y:S02]  /*12a0*/  CS2R R30, SRZ ;  /* 0x00000000001e7805 */ /* 0x000fe4000001ff00 */
[----:B----4-:R-:W-:Y:S02]  /*12b0*/  CS2R R32, SRZ ;  /* 0x0000000000207805 */ /* 0x010fe4000001ff00 */
[----:B------:R-:W-:Y:S01]  /*12c0*/  CS2R R34, SRZ ;  /* 0x0000000000227805 */ /* 0x000fe2000001ff00 */
[----:B------:R-:W0:Y:S01]  /*12d0*/  SHFL.IDX PT, R12, R12, RZ, 0x1f ;  /* 0x00001fff0c0c7589 */ /* 0x000e2200000e0000 */
[----:B------:R-:W-:Y:S02]  /*12e0*/  IADD3 R11, -R11, UR6, RZ ;  /* 0x000000060b0b7c10 */ /* 0x000fe4000fffe1ff */
[----:B------:R-:W-:-:S02]  /*12f0*/  CS2R R36, SRZ ;  /* 0x0000000000247805 */ /* 0x000fc4000001ff00 */
[----:B------:R-:W-:Y:S02]  /*1300*/  CS2R R38, SRZ ;  /* 0x0000000000267805 */ /* 0x000fe4000001ff00 */
[----:B------:R-:W-:Y:S02]  /*1310*/  CS2R R40, SRZ ;  /* 0x0000000000287805 */ /* 0x000fe4000001ff00 */
[----:B------:R-:W-:Y:S02]  /*1320*/  ISETP.GE.AND P0, PT, R11, 0x1, PT ;  /* 0x000000010b00780c */ /* 0x000fe40003f06270 */
[----:B------:R-:W-:Y:S02]  /*1330*/  CS2R R42, SRZ ;  /* 0x00000000002a7805 */ /* 0x000fe4000001ff00 */
[----:B------:R-:W-:Y:S02]  /*1340*/  CS2R R44, SRZ ;  /* 0x00000000002c7805 */ /* 0x000fe4000001ff00 */
[----:B------:R-:W-:-:S02]  /*1350*/  CS2R R46, SRZ ;  /* 0x00000000002e7805 */ /* 0x000fc4000001ff00 */
[----:B------:R-:W-:Y:S02]  /*1360*/  CS2R R48, SRZ ;  /* 0x0000000000307805 */ /* 0x000fe4000001ff00 */
[----:B------:R-:W-:Y:S02]  /*1370*/  CS2R R50, SRZ ;  /* 0x0000000000327805 */ /* 0x000fe4000001ff00 */
[----:B------:R-:W-:Y:S02]  /*1380*/  CS2R R52, SRZ ;  /* 0x0000000000347805 */ /* 0x000fe4000001ff00 */
[----:B0-----:R-:W-:Y:S01]  /*1390*/  R2UR UR7, R12 ;  /* 0x000000000c0772ca */ /* 0x001fe200000e0000 */
[----:B---3-5:R-:W-:-:S14]  /*13a0*/  @!P0 BRA `(.L_x_17) ;  /* 0x0000000400648947 */ /* 0x028fdc0003800000 */
[----:B------:R-:W0:Y:S01]  /*13b0*/  S2UR UR10, SR_CgaCtaId ;  /* 0x00000000000a79c3 */ /* 0x000e220000008800 */
[----:B------:R-:W-:Y:S01]  /*13c0*/  ULEA.HI UR8, UR7, UR7, URZ, 0x1 ;  /* 0x0000000707087291 */ /* 0x000fe2000f8f083f */
[----:B------:R-:W-:Y:S01]  /*13d0*/  IMAD.U32 R17, RZ, RZ, UR4 ;  /* 0x00000004ff117e24 */ /* 0x000fe2000f8e00ff */
[----:B------:R-:W-:Y:S01]  /*13e0*/  UMOV UR9, 0x400 ;  /* 0x0000040000097882 */ /* 0x000fe20000000000 */
[----:B------:R-:W-:Y:S01]  /*13f0*/  IMAD.U32 R12, RZ, RZ, UR5 ;  /* 0x00000005ff0c7e24 */ /* 0x000fe2000f8e00ff */
[----:B------:R-:W-:Y:S02]  /*1400*/  ULOP3.LUT UR8, UR8, 0x7fffe, URZ, 0xc0, !UPT ;  /* 0x0007fffe08087892 */ /* 0x000fe4000f8ec03f */
[----:B------:R-:W-:Y:S02]  /*1410*/  UPLOP3.LUT UP0, UPT, UPT, UPT, UPT, 0x40, 0x0 ;  /* 0x000000000000789c */ /* 0x000fe40003f0e870 */
[----:B------:R-:W-:Y:S01]  /*1420*/  UIADD3 UR8, UR7, -UR8, URZ ;  /* 0x8000000807087290 */ /* 0x000fe2000fffe03f */
[----:B------:R-:W-:Y:S01]  /*1430*/  UMOV UR12, UR5 ;  /* 0x00000005000c7c82 */ /* 0x000fe20008000000 */
[----:B0-----:R-:W-:-:S04]  /*1440*/  ULEA UR9, UR10, UR9, 0x18 ;  /* 0x000000090a097291 */ /* 0x001fc8000f8ec03f */
[----:B------:R-:W-:-:S04]  /*1450*/  ULEA UR8, UR8, UR9, 0xd ;  /* 0x0000000908087291 */ /* 0x000fc8000f8e683f */
[----:B------:R-:W-:-:S04]  /*1460*/  UIADD3 UR8, UR8, 0x180, URZ ;  /* 0x0000018008087890 */ /* 0x000fc8000fffe03f */
[----:B------:R-:W-:-:S04]  /*1470*/  USHF.R.U32.HI UR8, URZ, 0x4, UR8 ;  /* 0x000000043f087899 */ /* 0x000fc80008011608 */
[----:B------:R-:W-:-:S12]  /*1480*/  ULOP3.LUT UR7, UR8, 0x3fff, URZ, 0xc0, !UPT ;  /* 0x00003fff08077892 */ /* 0x000fd8000f8ec03f */
.L_x_24:
[----:B------:R-:W-:-:S13]  /*1490*/  ISETP.NE.AND P1, PT, R62, 0x3, PT ;  /* 0x000000033e00780c */ /* 0x000fda0003f25270 */
[----:B0-----:R-:W-:Y:S05]  /*14a0*/  @!P1 BRA `(.L_x_18) ;  /* 0x0000000000049947 */ /* 0x001fea0003800000 */
[----:B------:R-:W-:Y:S01]  /*14b0*/  BPT.TRAP 0x1 ;  /* 0x000000040000795c */ /* 0x000fe20000300000 */
.L_x_18:
[----:B------:R-:W0:Y:S01]  /*14c0*/  S2UR UR9, SR_CgaCtaId ;  /* 0x00000000000979c3 */ /* 0x000e220000008800 */
[----:B------:R-:W-:Y:S01]  /*14d0*/  UMOV UR8, 0x400 ;  /* 0x0000040000087882 */ /* 0x000fe20000000000 */
[----:B------:R-:W-:Y:S01]  /*14e0*/  SHF.L.U32 R15, R17, 0x1f, RZ ;  /* 0x0000001f110f7819 */ /* 0x000fe200000006ff */
[----:B0-----:R-:W-:-:S04]  /*14f0*/  ULEA UR17, UR9, UR8, 0x18 ;  /* 0x0000000809117291 */ /* 0x001fc8000f8ec03f */
[----:B------:R-:W-:-:S09]  /*1500*/  ULEA UR8, UR12, UR17, 0x3 ;  /* 0x000000110c087291 */ /* 0x000fd2000f8e183f */
[----:B------:R0:W1:Y:S01]  /*1510*/  SYNCS.PHASECHK.TRANS64.TRYWAIT P0, [UR8], R15 ;  /* 0x0000000fff0075a7 */ /* 0x0000620008000148 */
[----:B------:R-:W-:Y:S05]  /*1520*/  @!P1 BRA `(.L_x_19) ;  /* 0x0000000000049947 */ /* 0x000fea0003800000 */
[----:B------:R-:W-:Y:S01]  /*1530*/  BPT.TRAP 0x1 ;  /* 0x000000040000795c */ /* 0x000fe20000300000 */
.L_x_19:
[C---:B------:R-:W-:Y:S02]  /*1540*/  IMAD.SHL.U32 R13, R0.reuse, 0x40, RZ ;  /* 0x00000040000d7824 */ /* 0x040fe400078e00ff */
[C---:B------:R-:W-:Y:S02]  /*1550*/  IMAD.SHL.U32 R18, R0.reuse, 0x400, RZ ;  /* 0x0000040000127824 */ /* 0x040fe400078e00ff */
[----:B------:R-:W-:Y:S01]  /*1560*/  IMAD.SHL.U32 R22, R0, 0x20, RZ ;  /* 0x0000002000167824 */ /* 0x000fe200078e00ff */
[----:B------:R-:W-:-:S04]  /*1570*/  LOP3.LUT R13, R13, 0x3800, RZ, 0xc0, !PT ;  /* 0x000038000d0d7812 */ /* 0x000fc800078ec0ff */
[----:B------:R-:W-:Y:S01]  /*1580*/  LOP3.LUT R13, R13, 0x400, R18, 0xf8, !PT ;  /* 0x000004000d0d7812 */ /* 0x000fe200078ef812 */
[----:B------:R-:W-:-:S03]  /*1590*/  IMAD.U32 R18, RZ, RZ, UR12 ;  /* 0x0000000cff127e24 */ /* 0x000fc6000f8e00ff */
[----:B------:R-:W-:-:S04]  /*15a0*/  LOP3.LUT R13, R13, 0x380, R22, 0xf8, !PT ;  /* 0x000003800d0d7812 */ /* 0x000fc800078ef816 */
[----:B------:R-:W-:-:S05]  /*15b0*/  SHF.R.U32.HI R13, RZ, 0x3, R13 ;  /* 0x00000003ff0d7819 */ /* 0x000fca000001160d */
[----:B------:R-:W-:Y:S01]  /*15c0*/  IMAD R13, R18, 0x800, R13 ;  /* 0x00000800120d7824 */ /* 0x000fe200078e020d */
[----:B-1----:R-:W-:Y:S06]  /*15d0*/  @P0 BRA `(.L_x_20) ;  /* 0x0000000000080947 */ /* 0x002fec0003800000 */
[----:B------:R-:W1:Y:S02]  /*15e0*/  SYNCS.PHASECHK.TRANS64.TRYWAIT P0, [UR8], R15 ;  /* 0x0000000fff0075a7 */ /* 0x000e640008000148 */
[----:B-1----:R-:W-:Y:S05]  /*15f0*/  @!P0 BRA `(.L_x_21) ;  /* 0x0000004800c88947 */ /* 0x002fea0003800000 */
.L_x_20:
[----:B------:R-:W4:Y:S01]  /*1600*/  LDS.128 R56, [R13+UR17+0x30180] ;  /* 0x030180110d387984 */ /* 0x000f220008000c00 */
[----:B------:R-:W-:Y:S02]  /*1610*/  UIADD3 UR8, UR17, 0x18180, URZ ;  /* 0x0001818011087890 */ /* 0x000fe4000fffe03f */
[----:B------:R-:W-:Y:S02]  /*1620*/  ULOP3.LUT UR13, UR7, 0x10000, URZ, 0xfc, !UPT ;  /* 0x00010000070d7892 */ /* 0x000fe4000f8efc3f */
[----:B------:R-:W-:Y:S02]  /*1630*/  USHF.R.U32.HI UR8, URZ, 0x4, UR8 ;  /* 0x000000043f087899 */ /* 0x000fe40008011608 */
[----:B------:R-:W-:Y:S02]  /*1640*/  ULEA UR13, UR12, UR13, 0xa ;  /* 0x0000000d0c0d7291 */ /* 0x000fe4000f8e503f */
[----:B------:R-:W-:Y:S01]  /*1650*/  ULOP3.LUT UR8, UR8, 0x3fff, URZ, 0xc0, !UPT ;  /* 0x00003fff08087892 */ /* 0x000fe2000f8ec03f */
[----:B------:R-:W-:Y:S01]  /*1660*/  UMOV UR9, 0x40000040 ;  /* 0x4000004000097882 */ /* 0x000fe20000000000 */
[----:B------:R-:W-:-:S02]  /*1670*/  UMOV UR11, 0x40000040 ;  /* 0x40000040000b7882 */ /* 0x000fc40000000000 */
[----:B------:R-:W-:-:S04]  /*1680*/  ULOP3.LUT UR8, UR8, 0x10000, URZ, 0xfc, !UPT ;  /* 0x0001000008087892 */ /* 0x000fc8000f8efc3f */
[----:B------:R-:W-:-:S03]  /*1690*/  ULEA UR16, UR12, UR8, 0xa ;  /* 0x000000080c107291 */ /* 0x000fc6000f8e503f */
[----:B------:R-:W-:-:S04]  /*16a0*/  UMOV UR8, UR13 ;  /* 0x0000000d00087c82 */ /* 0x000fc80008000000 */
[----:B------:R-:W-:Y:S01]  /*16b0*/  UMOV UR10, UR16 ;  /* 0x00000010000a7c82 */ /* 0x000fe20008000000 */
[----:B----4-:R-:W-:-:S06]  /*16c0*/  WARPGROUP.ARRIVE ;  /* 0x00000000000079c5 */ /* 0x010fcc0000000000 */
[----:B------:R-:W-:Y:S01]  /*16d0*/  HGMMA.SP.64x64x32.F32.BF16 R24, gdesc[UR8], R24, UP0, R56, 0x0 ;  /* 0x08e03800081879f0 */ /* 0x000fe2000bf01a18 */
[----:B------:R-:W-:Y:S02]  /*16e0*/  UIADD3 UR8, UR13, 0x2, URZ ;  /* 0x000000020d087890 */ /* 0x000fe4000fffe03f */
[----:B------:R-:W-:Y:S01]  /*16f0*/  UIADD3 UR10, UR16, 0x4, URZ ;  /* 0x00000004100a7890 */ /* 0x000fe2000fffe03f */
[----:B------:R-:W-:Y:S01]  /*1700*/  UMOV UR9, 0x40000040 ;  /* 0x4000004000097882 */ /* 0x000fe20000000000 */
[----:B------:R-:W-:-:S07]  /*1710*/  UMOV UR11, 0x40000040 ;  /* 0x40000040000b7882 */ /* 0x000fce0000000000 */
[----:B------:R-:W-:Y:S01]  /*1720*/  HGMMA.SP.64x64x32.F32.BF16 R24, gdesc[UR8], R24, R57, 0x0 ;  /* 0x08e03900081879f0 */ /* 0x000fe20008701a18 */
        /* <DEDUP_REMOVED lines=9> */
[----:B------:R-:W-:Y:S03]  /*17c0*/  HGMMA.SP.64x64x32.F32.BF16 R24, gdesc[UR8], R24, R59, 0x0, gsb0 ;  /* 0x08e03b00081879f0 */ /* 0x000fe60008001a18 */
[----:B------:R-:W-:Y:S02]  /*17d0*/  WARPGROUP.DEPBAR.LE gsb0, 0x0 ;  /* 0x00008000000079c5 */ /* 0x000fe40000010000 */
[----:B------:R-:W-:Y:S05]  /*17e0*/  @!P1 BRA `(.L_x_22) ;  /* 0x0000000000049947 */ /* 0x000fea0003800000 */
[----:B------:R-:W-:Y:S01]  /*17f0*/  BPT.TRAP 0x1 ;  /* 0x000000040000795c */ /* 0x000fe20000300000 */
.L_x_22:
[----:B------:R-:W-:-:S13]  /*1800*/  LOP3.LUT P0, RZ, R6, R3, RZ, 0xc0, !PT ;  /* 0x0000000306ff7212 */ /* 0x000fda000780c0ff */
[----:B------:R-:W-:-:S05]  /*1810*/  @P0 LEA R13, R12, UR17, 0x3 ;  /* 0x000000110c0d0c11 */ /* 0x000fca000f8e18ff */
[----:B-1----:R-:W-:-:S05]  /*1820*/  @P0 VIADD R18, R13, 0x30 ;  /* 0x000000300d120836 */ /* 0x002fca0000000000 */
[----:B------:R-:W-:-:S04]  /*1830*/  @P0 PRMT R18, R7, 0x654, R18 ;  /* 0x0000065407120816 */ /* 0x000fc80000000012 */
[----:B------:R1:W-:Y:S01]  /*1840*/  @P0 SYNCS.ARRIVE.TRANS64.RED.A1T0 RZ, [R18+URZ], RZ ;  /* 0x000000ff12ff09a7 */ /* 0x0003e2000810043f */
[----:B------:R-:W-:-:S13]  /*1850*/  ISETP.GT.U32.AND P0, PT, R2, 0x1, PT ;  /* 0x000000010200780c */ /* 0x000fda0003f04070 */
[----:B-1----:R-:W-:Y:S05]  /*1860*/  @P0 BRA `(.L_x_23) ;  /* 0x0000000000040947 */ /* 0x002fea0003800000 */
[----:B------:R-:W-:Y:S01]  /*1870*/  BPT.TRAP 0x1 ;  /* 0x000000040000795c */ /* 0x000fe20000300000 */
.L_x_23:
[----:B------:R-:W-:Y:S01]  /*1880*/  UIADD3 UR12, UR12, 0x1, URZ ;  /* 0x000000010c0c7890 */ /* 0x000fe2000fffe03f */
[C---:B------:R-:W-:Y:S01]  /*1890*/  ISETP.GT.AND P1, PT, R11.reuse, 0x1, PT ;  /* 0x000000010b00780c */ /* 0x040fe20003f24270 */
[----:B------:R-:W-:Y:S02]  /*18a0*/  VIADD R12, R12, 0x1 ;  /* 0x000000010c0c7836 */ /* 0x000fe40000000000 */
[----:B------:R-:W-:Y:S01]  /*18b0*/  UISETP.NE.AND UP0, UPT, UR12, 0x6, UPT ;  /* 0x000000060c00788c */ /* 0x000fe2000bf05270 */
[----:B------:R-:W-:Y:S02]  /*18c0*/  VIADD R11, R11, 0xffffffff ;  /* 0xffffffff0b0b7836 */ /* 0x000fe40000000000 */
[C---:B------:R-:W-:Y:S01]  /*18d0*/  ISETP.NE.AND P0, PT, R12.reuse, 0x6, PT ;  /* 0x000000060c00780c */ /* 0x040fe20003f05270 */
[----:B------:R-:W-:Y:S02]  /*18e0*/  USEL UR8, URZ, 0x1, UP0 ;  /* 0x000000013f087887 */ /* 0x000fe40008000000 */
[----:B------:R-:W-:Y:S01]  /*18f0*/  USEL UR12, UR12, URZ, UP0 ;  /* 0x0000003f0c0c7287 */ /* 0x000fe20008000000 */
[----:B------:R-:W-:Y:S01]  /*1900*/  SEL R12, R12, RZ, P0 ;  /* 0x000000ff0c0c7207 */ /* 0x000fe20000000000 */
[----:B------:R-:W-:-:S02]  /*1910*/  UPLOP3.LUT UP0, UPT, UPT, UPT, UPT, 0x80, 0x0 ;  /* 0x000000000000789c */ /* 0x000fc40003f0f070 */
[----:B------:R-:W-:Y:S01]  /*1920*/  LOP3.LUT R17, R17, UR8, RZ, 0x3c, !PT ;  /* 0x0000000811117c12 */ /* 0x000fe2000f8e3cff */
[----:B------:R-:W-:Y:S08]  /*1930*/  @P1 BRA `(.L_x_24) ;  /* 0xfffffff800d41947 */ /* 0x000ff0000383ffff */
.L_x_17:
[----:B------:R-:W1:Y:S01]  /*1940*/  LDC R21, c[0x0][0x288] ;  /* 0x0000a200ff157b82 */ /* 0x000e620000000800 */
[----:B------:R-:W-:Y:S01]  /*1950*/  LOP3.LUT R11, R0, 0x60, RZ, 0xc0, !PT ;  /* 0x00000060000b7812 */ /* 0x000fe200078ec0ff */
[----:B------:R-:W-:Y:S01]  /*1960*/  IMAD.SHL.U32 R22, R20, 0x40, RZ ;  /* 0x0000004014167824 */ /* 0x000fe200078e00ff */
[--C-:B------:R-:W-:Y:S01]  /*1970*/  SHF.R.U32.HI R12, RZ, 0x2, R0.reuse ;  /* 0x00000002ff0c7819 */ /* 0x100fe20000011600 */
[----:B------:R-:W-:Y:S01]  /*1980*/  UIADD3 UR5, UR6, UR5, URZ ;  /* 0x0000000506057290 */ /* 0x000fe2000fffe03f */
[----:B------:R-:W-:Y:S01]  /*1990*/  SHF.R.U32.HI R11, RZ, 0x5, R11 ;  /* 0x00000005ff0b7819 */ /* 0x000fe2000001160b */
[----:B------:R-:W-:Y:S01]  /*19a0*/  ULDC UR12, c[0x0][0x284] ;  /* 0x0000a100000c7ab9 */ /* 0x000fe20000000800 */
[----:B------:R-:W-:Y:S01]  /*19b0*/  LOP3.LUT R12, R12, 0x7, RZ, 0xc0, !PT ;  /* 0x000000070c0c7812 */ /* 0x000fe200078ec0ff */
[----:B------:R-:W-:Y:S01]  /*19c0*/  UISETP.GT.U32.AND UP0, UPT, UR5, 0x5, UPT ;  /* 0x000000050500788c */ /* 0x000fe2000bf04070 */
[----:B------:R-:W-:Y:S01]  /*19d0*/  SHF.R.U32.HI R18, RZ, 0x1, R0 ;  /* 0x00000001ff127819 */ /* 0x000fe20000011600 */
[----:B------:R-:W-:Y:S01]  /*19e0*/  IMAD.SHL.U32 R13, R11, 0x10, RZ ;  /* 0x000000100b0d7824 */ /* 0x000fe200078e00ff */
[----:B------:R-:W-:Y:S01]  /*19f0*/  UISETP.GE.U32.AND UP1, UPT, UR6, 0x6, UPT ;  /* 0x000000060600788c */ /* 0x000fe2000bf26070 */
[----:B------:R-:W-:Y:S01]  /*1a00*/  SHF.R.S32.HI R23, RZ, 0x1f, R14 ;  /* 0x0000001fff177819 */ /* 0x000fe2000001140e */
[----:B------:R-:W-:Y:S01]  /*1a10*/  UISETP.LT.U32.AND UP0, UPT, UR6, 0x6, UP0 ;  /* 0x000000060600788c */ /* 0x000fe20008701070 */
[----:B------:R-:W-:-:S02]  /*1a20*/  WARPGROUP.DEPBAR.LE gsb0, 0x0 ;  /* 0x00008000000079c5 */ /* 0x000fc40000010000 */
[--C-:B------:R-:W-:Y:S01]  /*1a30*/  LOP3.LUT R13, R13, 0xfffffff0, R12.reuse, 0xe2, !PT ;  /* 0xfffffff00d0d7812 */ /* 0x100fe200078ee20c */
[----:B------:R-:W-:Y:S01]  /*1a40*/  IMAD R12, R11, -0x10, -R12 ;  /* 0xfffffff00b0c7824 */ /* 0x000fe200078e0a0c */
[----:B------:R-:W-:Y:S01]  /*1a50*/  LOP3.LUT R11, R8, 0x1, RZ, 0xc0, !PT ;  /* 0x00000001080b7812 */ /* 0x000fe200078ec0ff */
[----:B------:R-:W-:Y:S01]  /*1a60*/  UIMAD.WIDE.U32 UR8, UR5, -0x55555555, URZ ;  /* 0xaaaaaaab050878a5 */ /* 0x000fe2000f8e003f */
[----:B------:R-:W-:Y:S01]  /*1a70*/  LOP3.LUT R18, R13, 0x40, R18, 0xf8, !PT ;  /* 0x000000400d127812 */ /* 0x000fe200078ef812 */
[----:B------:R-:W-:Y:S01]  /*1a80*/  IMAD.SHL.U32 R13, R16, 0x80, RZ ;  /* 0x00000080100d7824 */ /* 0x000fe200078e00ff */
[----:B------:R-:W-:Y:S01]  /*1a90*/  USEL UR7, URZ, 0x1, !UP0 ;  /* 0x000000013f077887 */ /* 0x000fe2000c000000 */
[----:B------:R-:W-:Y:S01]  /*1aa0*/  IMAD R12, R11, -0x40, R12 ;  /* 0xffffffc00b0c7824 */ /* 0x000fe200078e020c */
[----:B-1----:R-:W-:Y:S01]  /*1ab0*/  ISETP.GE.AND P0, PT, R22, R21, PT ;  /* 0x000000151600720c */ /* 0x002fe20003f06270 */
[----:B------:R-:W-:Y:S01]  /*1ac0*/  ULDC.64 UR10, c[0x0][0x6d0] ;  /* 0x0001b400000a7ab9 */ /* 0x000fe20000000a00 */
[----:B------:R-:W-:Y:S01]  /*1ad0*/  LOP3.LUT R18, R18, R13, RZ, 0xfc, !PT ;  /* 0x0000000d12127212 */ /* 0x000fe200078efcff */
[----:B0-----:R-:W-:Y:S01]  /*1ae0*/  IMAD R15, R23, UR10, RZ ;  /* 0x0000000a170f7c24 */ /* 0x001fe2000f8e02ff */
[----:B------:R-:W-:Y:S01]  /*1af0*/  ISETP.GE.OR P0, PT, R13, UR12, P0 ;  /* 0x0000000c0d007c0c */ /* 0x000fe20008706670 */
[----:B------:R-:W-:Y:S01]  /*1b00*/  USHF.R.U32.HI UR8, URZ, 0x2, UR9 ;  /* 0x000000023f087899 */ /* 0x000fe20008011609 */
[----:B------:R-:W-:Y:S01]  /*1b10*/  LOP3.LUT R11, R0, 0x3, RZ, 0xc0, !PT ;  /* 0x00000003000b7812 */ /* 0x000fe200078ec0ff */
[----:B------:R-:W-:Y:S01]  /*1b20*/  ULOP3.LUT UR4, UR4, UR7, URZ, 0x3c, !UPT ;  /* 0x0000000704047292 */ /* 0x000fe2000f8e3c3f */
[--C-:B------:R-:W-:Y:S01]  /*1b30*/  SHF.R.S32.HI R19, RZ, 0x1f, R18.reuse ;  /* 0x0000001fff137819 */ /* 0x100fe20000011412 */
[C---:B------:R-:W-:Y:S01]  /*1b40*/  IMAD R15, R14.reuse, UR11, R15 ;  /* 0x0000000b0e0f7c24 */ /* 0x040fe2000f8e020f */
[----:B------:R-:W-:Y:S01]  /*1b50*/  UIMAD UR5, UR8, -0x6, UR5 ;  /* 0xfffffffa080578a4 */ /* 0x000fe2000f8e0205 */
[----:B------:R-:W-:Y:S01]  /*1b60*/  IMAD R11, R11, -0x2, R21 ;  /* 0xfffffffe0b0b7824 */ /* 0x000fe200078e0215 */
[----:B------:R-:W-:Y:S01]  /*1b70*/  @UP1 ULOP3.LUT UR4, UR4, 0x1, UR8, 0x78, !UPT ;  /* 0x0000000104041892 */ /* 0x000fe2000f8e7808 */
[----:B------:R-:W-:Y:S01]  /*1b80*/  IMAD.WIDE.U32 R16, R14, UR10, R18 ;  /* 0x0000000a0e107c25 */ /* 0x000fe2000f8e0012 */
[----:B------:R-:W-:-:S03]  /*1b90*/  IADD3 R12, -R13, UR12, R12 ;  /* 0x0000000c0d0c7c10 */ /* 0x000fc6000fffe10c */
[----:B------:R-:W-:Y:S02]  /*1ba0*/  IMAD.IADD R13, R11, 0x1, -R22 ;  /* 0x000000010b0d7824 */ /* 0x000fe400078e0a16 */
[----:B------:R-:W-:Y:S02]  /*1bb0*/  IMAD.IADD R17, R17, 0x1, R15 ;  /* 0x0000000111117824 */ /* 0x000fe400078e020f */
[----:B------:R-:W-:Y:S01]  /*1bc0*/  IMAD.MOV.U32 R11, RZ, RZ, -0x1 ;  /* 0xffffffffff0b7424 */ /* 0x000fe200078e00ff */
[----:B------:R-:W-:Y:S06]  /*1bd0*/  @P0 BRA `(.L_x_25) ;  /* 0x0000002400a40947 */ /* 0x000fec0003800000 */
[----:B------:R-:W0:Y:S01]  /*1be0*/  LDC.64 R68, c[0x0][0x6c8] ;  /* 0x0001b200ff447b82 */ /* 0x000e220000000a00 */
[----:B---3-5:R-:W-:Y:S01]  /*1bf0*/  FSETP.NEU.AND P1, PT, R10, RZ, PT ;  /* 0x000000ff0a00720b */ /* 0x028fe20003f2d000 */
[----:B------:R-:W-:Y:S01]  /*1c00*/  IMAD.WIDE R20, R20, 0x40, RZ ;  /* 0x0000004014147825 */ /* 0x000fe200078e02ff */
[----:B------:R-:W-:Y:S01]  /*1c10*/  ISETP.GT.AND P0, PT, R13, RZ, PT ;  /* 0x000000ff0d00720c */ /* 0x000fe20003f04270 */
[----:B------:R-:W-:Y:S02]  /*1c20*/  BSSY B0, `(.L_x_25) ;  /* 0x0000264000007945 */ /* 0x000fe40003800000 */
[----:B------:R-:W-:Y:S01]  /*1c30*/  IMAD.SHL.U32 R15, R0, 0x2, RZ ;  /* 0x00000002000f7824 */ /* 0x000fe200078e00ff */
[----:B------:R-:W-:-:S04]  /*1c40*/  ISETP.GT.AND P5, PT, R12, RZ, P0 ;  /* 0x000000ff0c00720c */ /* 0x000fc800007a4270 */
[----:B------:R-:W-:Y:S01]  /*1c50*/  LOP3.LUT R71, R20, 0x6, R15, 0xf8, !PT ;  /* 0x0000000614477812 */ /* 0x000fe200078ef80f */
[----:B0-----:R-:W-:-:S04]  /*1c60*/  IMAD R22, R21, R68, RZ ;  /* 0x0000004415167224 */ /* 0x001fc800078e02ff */
[----:B------:R-:W-:-:S04]  /*1c70*/  IMAD.WIDE.U32 R58, R71, R68, R16 ;  /* 0x00000044473a7225 */ /* 0x000fc800078e0010 */
[----:B------:R-:W-:-:S04]  /*1c80*/  IMAD R15, R71, R69, R22 ;  /* 0x00000045470f7224 */ /* 0x000fc800078e0216 */
[----:B------:R-:W-:Y:S01]  /*1c90*/  IMAD.IADD R57, R59, 0x1, R15 ;  /* 0x000000013b397824 */ /* 0x000fe200078e020f */
[----:B------:R-:W-:Y:S06]  /*1ca0*/  @!P1 BRA `(.L_x_26) ;  /* 0x0000001800b09947 */ /* 0x000fec0003800000 */
[----:B------:R-:W-:Y:S01]  /*1cb0*/  ULDC.64 UR8, c[0x0][0x6b8] ;  /* 0x0001ae0000087ab9 */ /* 0x000fe20000000a00 */
[----:B------:R-:W-:Y:S01]  /*1cc0*/  ULDC.64 UR12, c[0x0][0x6b0] ;  /* 0x0001ac00000c7ab9 */ /* 0x000fe20000000a00 */
[----:B------:R-:W-:Y:S01]  /*1cd0*/  IMAD R15, R23, UR8, RZ ;  /* 0x00000008170f7c24 */ /* 0x000fe2000f8e02ff */
[----:B------:R-:W-:Y:S01]  /*1ce0*/  ULDC.64 UR16, c[0x0][0x6a8] ;  /* 0x0001aa0000107ab9 */ /* 0x000fe20000000a00 */
[----:B------:R-:W-:Y:S01]  /*1cf0*/  IMAD R20, R21, UR12, RZ ;  /* 0x0000000c15147c24 */ /* 0x000fe2000f8e02ff */
[----:B------:R-:W-:Y:S01]  /*1d00*/  ULDC.64 UR10, c[0x0][0x6c0] ;  /* 0x0001b000000a7ab9 */ /* 0x000fe20000000a00 */
[----:B------:R-:W-:-:S04]  /*1d10*/  IMAD.WIDE.U32 R60, R14, UR8, R18 ;  /* 0x000000080e3c7c25 */ /* 0x000fc8000f8e0012 */
[----:B------:R-:W-:Y:S02]  /*1d20*/  IMAD R63, R14, UR9, R15 ;  /* 0x000000090e3f7c24 */ /* 0x000fe4000f8e020f */
[----:B------:R-:W-:Y:S02]  /*1d30*/  IMAD R67, R71, UR13, R20 ;  /* 0x0000000d47437c24 */ /* 0x000fe4000f8e0214 */
[----:B------:R-:W-:Y:S02]  /*1d40*/  IMAD.IADD R21, R61, 0x1, R63 ;  /* 0x000000013d157824 */ /* 0x000fe400078e023f */
[----:B------:R-:W-:-:S04]  /*1d50*/  IMAD.MOV.U32 R20, RZ, RZ, R60 ;  /* 0x000000ffff147224 */ /* 0x000fc800078e003c */
[----:B------:R-:W-:-:S04]  /*1d60*/  IMAD.WIDE.U32 R16, R71, UR12, R20 ;  /* 0x0000000c47107c25 */ /* 0x000fc8000f8e0014 */
[----:B------:R-:W-:Y:S01]  /*1d70*/  IMAD.IADD R15, R17, 0x1, R67 ;  /* 0x00000001110f7824 */ /* 0x000fe200078e0243 */
[----:B------:R-:W-:-:S04]  /*1d80*/  LEA R22, P1, R16, UR16, 0x2 ;  /* 0x0000001010167c11 */ /* 0x000fc8000f8210ff */
[----:B------:R-:W-:Y:S02]  /*1d90*/  LEA.HI.X R23, R16, UR17, R15, 0x2, P1 ;  /* 0x0000001110177c11 */ /* 0x000fe400088f140f */
[----:B------:R-:W0:Y:S03]  /*1da0*/  LDC.64 R16, c[0x0][0x6b0] ;  /* 0x0001ac00ff107b82 */ /* 0x000e260000000a00 */
[----:B------:R-:W3:Y:S01]  /*1db0*/  @P5 LDG.E.LTC128B R15, desc[UR14][R22.64] ;  /* 0x0000000e160f5981 */ /* 0x000ee2000c1e1920 */
[----:B------:R-:W-:Y:S01]  /*1dc0*/  LEA R56, P1, R58, UR10, 0x2 ;  /* 0x0000000a3a387c11 */ /* 0x000fe2000f8210ff */
[----:B------:R-:W-:Y:S01]  /*1dd0*/  BSSY B1, `(.L_x_27) ;  /* 0x0000015000017945 */ /* 0x000fe20003800000 */
[----:B------:R-:W-:Y:S02]  /*1de0*/  ISETP.GT.AND P0, PT, R12, 0x8, P0 ;  /* 0x000000080c00780c */ /* 0x000fe40000704270 */
[----:B------:R-:W-:-:S02]  /*1df0*/  LEA.HI.X R57, R58, UR11, R57, 0x2, P1 ;  /* 0x0000000b3a397c11 */ /* 0x000fc400088f1439 */
[----:B------:R-:W-:Y:S02]  /*1e00*/  ISETP.GT.AND P1, PT, R13, 0x1, PT ;  /* 0x000000010d00780c */ /* 0x000fe40003f24270 */
[----:B------:R-:W-:Y:S01]  /*1e10*/  LEA R58, P6, R68, R56, 0x2 ;  /* 0x00000038443a7211 */ /* 0x000fe200078c10ff */
[----:B0-----:R-:W-:-:S04]  /*1e20*/  IMAD.WIDE.U32 R64, R71, UR12, R16 ;  /* 0x0000000c47407c25 */ /* 0x001fc8000f8e0010 */
[----:B------:R-:W-:Y:S01]  /*1e30*/  IMAD.IADD R65, R67, 0x1, R65 ;  /* 0x0000000143417824 */ /* 0x000fe200078e0241 */
[-C--:B------:R-:W-:Y:S01]  /*1e40*/  IADD3 R61, P2, R60, R64.reuse, RZ ;  /* 0x000000403c3d7210 */ /* 0x080fe20007f5e0ff */
[----:B------:R-:W-:Y:S01]  /*1e50*/  IMAD.WIDE.U32 R16, R71, UR12, R18 ;  /* 0x0000000c47107c25 */ /* 0x000fe2000f8e0012 */
[----:B------:R-:W-:-:S03]  /*1e60*/  IADD3 R60, P4, R18, R64, RZ ;  /* 0x00000040123c7210 */ /* 0x000fc60007f9e0ff */
[----:B------:R-:W-:Y:S02]  /*1e70*/  IMAD.IADD R17, R67, 0x1, R17 ;  /* 0x0000000143117824 */ /* 0x000fe400078e0211 */
[----:B------:R-:W-:-:S04]  /*1e80*/  IMAD.WIDE.U32 R16, R14, UR8, R16 ;  /* 0x000000080e107c25 */ /* 0x000fc8000f8e0010 */
[----:B---3--:R-:W-:-:S04]  /*1e90*/  FMUL R59, R15, R10 ;  /* 0x0000000a0f3b7220 */ /* 0x008fc80000400000 */
[----:B--2---:R-:W-:Y:S01]  /*1ea0*/  FFMA R73, R24, R9, R59 ;  /* 0x0000000918497223 */ /* 0x004fe2000000003b */
[----:B------:R-:W-:Y:S01]  /*1eb0*/  IMAD.X R24, R65, 0x1, R21, P2 ;  /* 0x0000000141187824 */ /* 0x000fe200010e0615 */
[----:B------:R-:W-:-:S03]  /*1ec0*/  LEA R20, P2, R61, UR16, 0x2 ;  /* 0x000000103d147c11 */ /* 0x000fc6000f8410ff */
[----:B------:R0:W-:Y:S01]  /*1ed0*/  @P5 STG.E desc[UR14][R56.64], R73 ;  /* 0x0000004938005986 */ /* 0x0001e2000c10190e */
[----:B------:R-:W-:Y:S02]  /*1ee0*/  ISETP.GT.AND P5, PT, R12, RZ, P1 ;  /* 0x000000ff0c00720c */ /* 0x000fe40000fa4270 */
[----:B------:R-:W-:-:S11]  /*1ef0*/  LEA.HI.X R21, R61, UR17, R24, 0x2, P2 ;  /* 0x000000113d157c11 */ /* 0x000fd600090f1418 */
[----:B0-----:R-:W-:Y:S05]  /*1f00*/  @!P5 BRA `(.L_x_28) ;  /* 0x000000000004d947 */ /* 0x001fea0003800000 */
[----:B------:R0:W5:Y:S02]  /*1f10*/  LDG.E.LTC128B R15, desc[UR14][R20.64] ;  /* 0x0000000e140f7981 */ /* 0x000164000c1e1920 */
.L_x_28:
[----:B------:R-:W-:Y:S05]  /*1f20*/  BSYNC B1 ;  /* 0x0000000000017941 */ /* 0x000fea0003800000 */
.L_x_27:
[----:B-----5:R-:W-:Y:S01]  /*1f30*/  FMUL R18, R15, R10 ;  /* 0x0000000a0f127220 */ /* 0x020fe20000400000 */
[----:B------:R-:W-:Y:S01]  /*1f40*/  LEA.HI.X R59, R68, R57, R69, 0x2, P6 ;  /* 0x00000039443b7211 */ /* 0x000fe200030f1445 */
[----:B------:R-:W-:Y:S01]  /*1f50*/  IMAD.IADD R17, R63, 0x1, R17 ;  /* 0x000000013f117824 */ /* 0x000fe200078e0211 */
[C---:B------:R-:W-:Y:S01]  /*1f60*/  LEA R24, P2, R16.reuse, UR16, 0x2 ;  /* 0x0000001010187c11 */ /* 0x040fe2000f8410ff */
[----:B------:R-:W-:Y:S01]  /*1f70*/  FFMA R67, R25, R9, R18 ;  /* 0x0000000919437223 */ /* 0x000fe20000000012 */
[----:B------:R-:W-:Y:S01]  /*1f80*/  BSSY B1, `(.L_x_29) ;  /* 0x0000007000017945 */ /* 0x000fe20003800000 */
[----:B------:R-:W-:Y:S01]  /*1f90*/  IMAD.X R61, R19, 0x1, R65, P4 ;  /* 0x00000001133d7824 */ /* 0x000fe200020e0641 */
[----:B------:R-:W-:Y:S01]  /*1fa0*/  LEA.HI.X R25, R16, UR17, R17, 0x2, P2 ;  /* 0x0000001110197c11 */ /* 0x000fe200090f1411 */
[----:B------:R-:W-:Y:S01]  /*1fb0*/  IMAD.MOV.U32 R19, RZ, RZ, R15 ;  /* 0x000000ffff137224 */ /* 0x000fe200078e000f */
[----:B------:R1:W-:Y:S01]  /*1fc0*/  @P5 STG.E desc[UR14][R58.64], R67 ;  /* 0x000000433a005986 */ /* 0x0003e2000c10190e */
[----:B------:R-:W-:Y:S06]  /*1fd0*/  @!P0 BRA `(.L_x_30) ;  /* 0x0000000000048947 */ /* 0x000fec0003800000 */
[----:B------:R2:W5:Y:S02]  /*1fe0*/  LDG.E.LTC128B R19, desc[UR14][R24.64+0x20] ;  /* 0x0000200e18137981 */ /* 0x000564000c1e1920 */
.L_x_30:
[----:B------:R-:W-:Y:S05]  /*1ff0*/  BSYNC B1 ;  /* 0x0000000000017941 */ /* 0x000fea0003800000 */
.L_x_29:
[----:B------:R-:W-:-:S04]  /*2000*/  IMAD.WIDE.U32 R14, R14, UR8, R60 ;  /* 0x000000080e0e7c25 */ /* 0x000fc8000f8e003c */
[----:B-----5:R-:W-:Y:S01]  /*2010*/  FMUL R17, R19, R10 ;  /* 0x0000000a13117220 */ /* 0x020fe20000400000 */
[----:B------:R-:W-:Y:S01]  /*2020*/  ISETP.GT.AND P1, PT, R12, 0x8, P1 ;  /* 0x000000080c00780c */ /* 0x000fe20000f24270 */
[----:B------:R-:W-:Y:S01]  /*2030*/  USHF.L.U64.HI UR10, UR12, 0x5, UR13 ;  /* 0x000000050c0a7899 */ /* 0x000fe2000801020d */
[----:B------:R-:W-:Y:S01]  /*2040*/  IMAD.IADD R15, R63, 0x1, R15 ;  /* 0x000000013f0f7824 */ /* 0x000fe200078e020f */
[----:B------:R-:W-:Y:S01]  /*2050*/  LEA R16, P5, R14, UR16, 0x2 ;  /* 0x000000100e107c11 */ /* 0x000fe2000f8a10ff */
[----:B------:R-:W-:Y:S01]  /*2060*/  FFMA R61, R26, R9, R17 ;  /* 0x000000091a3d7223 */ /* 0x000fe20000000011 */
[----:B------:R-:W-:Y:S01]  /*2070*/  ISETP.GT.AND P2, PT, R13, 0x8, PT ;  /* 0x000000080d00780c */ /* 0x000fe20003f44270 */
[----:B------:R-:W-:Y:S01]  /*2080*/  USHF.L.U32 UR9, UR12, 0x5, URZ ;  /* 0x000000050c097899 */ /* 0x000fe2000800063f */
[----:B------:R-:W-:Y:S01]  /*2090*/  LEA.HI.X R17, R14, UR17, R15, 0x2, P5 ;  /* 0x000000110e117c11 */ /* 0x000fe2000a8f140f */
[----:B------:R-:W-:Y:S01]  /*20a0*/  @P0 IMAD.MOV.U32 R14, RZ, RZ, R56 ;  /* 0x000000ffff0e0224 */ /* 0x000fe200078e0038 */
[----:B------:R-:W-:Y:S01]  /*20b0*/  BSSY B1, `(.L_x_31) ;  /* 0x0000007000017945 */ /* 0x000fe20003800000 */
[----:B------:R-:W-:Y:S01]  /*20c0*/  @P0 IMAD.MOV.U32 R15, RZ, RZ, R57 ;  /* 0x000000ffff0f0224 */ /* 0x000fe200078e0039 */
[----:B------:R-:W-:Y:S01]  /*20d0*/  ISETP.GT.AND P4, PT, R12, RZ, P2 ;  /* 0x000000ff0c00720c */ /* 0x000fe20001784270 */
[----:B--2---:R-:W-:-:S03]  /*20e0*/  IMAD.MOV.U32 R25, RZ, RZ, R19 ;  /* 0x000000ffff197224 */ /* 0x004fc600078e0013 */
[----:B------:R2:W-:Y:S01]  /*20f0*/  @P0 STG.E desc[UR14][R14.64+0x20], R61 ;  /* 0x0000203d0e000986 */ /* 0x0005e2000c10190e */
[----:B------:R-:W-:Y:S08]  /*2100*/  @!P1 BRA `(.L_x_32) ;  /* 0x0000000000049947 */ /* 0x000ff00003800000 */
[----:B------:R3:W5:Y:S02]  /*2110*/  LDG.E.LTC128B R25, desc[UR14][R16.64+0x20] ;  /* 0x0000200e10197981 */ /* 0x000764000c1e1920 */
.L_x_32:
[----:B------:R-:W-:Y:S05]  /*2120*/  BSYNC B1 ;  /* 0x0000000000017941 */ /* 0x000fea0003800000 */
.L_x_31:
[----:B--2--5:R-:W-:Y:S01]  /*2130*/  FMUL R14, R25, R10 ;  /* 0x0000000a190e7220 */ /* 0x024fe20000400000 */
[----:B------:R-:W-:Y:S01]  /*2140*/  IADD3 R18, P0, R22, UR9, RZ ;  /* 0x0000000916127c10 */ /* 0x000fe2000ff1e0ff */
[----:B------:R-:W-:Y:S02]  /*2150*/  IMAD.MOV.U32 R63, RZ, RZ, R25 ;  /* 0x000000ffff3f7224 */ /* 0x000fe400078e0019 */
[----:B------:R-:W-:Y:S01]  /*2160*/  FFMA R61, R27, R9, R14 ;  /* 0x000000091b3d7223 */ /* 0x000fe2000000000e */
[----:B---3--:R-:W-:Y:S01]  /*2170*/  @P1 IMAD.MOV.U32 R16, RZ, RZ, R58 ;  /* 0x000000ffff101224 */ /* 0x008fe200078e003a */
[----:B------:R-:W-:Y:S01]  /*2180*/  IADD3.X R19, R23, UR10, RZ, P0, !PT ;  /* 0x0000000a17137c10 */ /* 0x000fe200087fe4ff */
[----:B------:R-:W-:-:S05]  /*2190*/  @P1 IMAD.MOV.U32 R17, RZ, RZ, R59 ;  /* 0x000000ffff111224 */ /* 0x000fca00078e003b */
[----:B------:R2:W-:Y:S04]  /*21a0*/  @P1 STG.E desc[UR14][R16.64+0x20], R61 ;  /* 0x0000203d10001986 */ /* 0x0005e8000c10190e */
[----:B------:R-:W3:Y:S01]  /*21b0*/  @P4 LDG.E.LTC128B R63, desc[UR14][R18.64] ;  /* 0x0000000e123f4981 */ /* 0x000ee2000c1e1920 */
[C---:B------:R-:W-:Y:S01]  /*21c0*/  IMAD.SHL.U32 R65, R68.reuse, 0x20, RZ ;  /* 0x0000002044417824 */ /* 0x040fe200078e00ff */
[----:B------:R-:W-:Y:S01]  /*21d0*/  SHF.L.U64.HI R15, R68, 0x5, R69 ;  /* 0x00000005440f7819 */ /* 0x000fe20000010245 */
[----:B------:R-:W-:Y:S01]  /*21e0*/  BSSY B1, `(.L_x_33) ;  /* 0x000000c000017945 */ /* 0x000fe20003800000 */
[----:B------:R-:W-:Y:S02]  /*21f0*/  ISETP.GT.AND P0, PT, R13, 0x9, PT ;  /* 0x000000090d00780c */ /* 0x000fe40003f04270 */
[----:B------:R-:W-:-:S02]  /*2200*/  IADD3 R24, P5, R65, R56, RZ ;  /* 0x0000003841187210 */ /* 0x000fc40007fbe0ff */
[----:B------:R-:W-:-:S03]  /*2210*/  ISETP.GT.AND P1, PT, R12, RZ, P0 ;  /* 0x000000ff0c00720c */ /* 0x000fc60000724270 */
[----:B------:R-:W-:Y:S01]  /*2220*/  IMAD.X R25, R15, 0x1, R57, P5 ;  /* 0x000000010f197824 */ /* 0x000fe200028e0639 */
[----:B------:R-:W-:Y:S01]  /*2230*/  IADD3 R26, P5, R20, UR9, RZ ;  /* 0x00000009141a7c10 */ /* 0x000fe2000ffbe0ff */
[----:B---3--:R-:W-:-:S04]  /*2240*/  FMUL R27, R63, R10 ;  /* 0x0000000a3f1b7220 */ /* 0x008fc80000400000 */
[----:B-1----:R-:W-:Y:S01]  /*2250*/  FFMA R67, R28, R9, R27 ;  /* 0x000000091c437223 */ /* 0x002fe2000000001b */
[----:B------:R-:W-:-:S04]  /*2260*/  IADD3.X R27, R21, UR10, RZ, P5, !PT ;  /* 0x0000000a151b7c10 */ /* 0x000fc8000affe4ff */
[----:B------:R2:W-:Y:S01]  /*2270*/  @P4 STG.E desc[UR14][R24.64], R67 ;  /* 0x0000004318004986 */ /* 0x0005e2000c10190e */
[----:B------:R-:W-:Y:S05]  /*2280*/  @!P1 BRA `(.L_x_34) ;  /* 0x0000000000049947 */ /* 0x000fea0003800000 */
[----:B------:R1:W5:Y:S02]  /*2290*/  LDG.E.LTC128B R63, desc[UR14][R26.64] ;  /* 0x0000000e1a3f7981 */ /* 0x000364000c1e1920 */
.L_x_34:
[----:B------:R-:W-:Y:S05]  /*22a0*/  BSYNC B1 ;  /* 0x0000000000017941 */ /* 0x000fea0003800000 */
.L_x_33:
[----:B------:R-:W-:Y:S01]  /*22b0*/  UIADD3 UR7, UP0, UR9, 0x20, URZ ;  /* 0x0000002009077890 */ /* 0x000fe2000ff1e03f */
[----:B------:R-:W-:Y:S01]  /*22c0*/  ISETP.GT.AND P2, PT, R12, 0x8, P2 ;  /* 0x000000080c00780c */ /* 0x000fe20001744270 */
[----:B-----5:R-:W-:Y:S01]  /*22d0*/  FMUL R14, R63, R10 ;  /* 0x0000000a3f0e7220 */ /* 0x020fe20000400000 */
[----:B------:R-:W-:Y:S01]  /*22e0*/  IADD3 R60, P4, R65, R58, RZ ;  /* 0x0000003a413c7210 */ /* 0x000fe20007f9e0ff */
[----:B------:R-:W-:Y:S02]  /*22f0*/  UIADD3.X UR8, URZ, UR10, URZ, UP0, !UPT ;  /* 0x0000000a3f087290 */ /* 0x000fe400087fe43f */
[----:B------:R-:W-:Y:S01]  /*2300*/  IADD3 R22, P5, R22, UR7, RZ ;  /* 0x0000000716167c10 */ /* 0x000fe2000ffbe0ff */
[----:B--2---:R-:W-:Y:S01]  /*2310*/  FFMA R67, R29, R9, R14 ;  /* 0x000000091d437223 */ /* 0x004fe2000000000e */
[----:B------:R-:W-:Y:S02]  /*2320*/  IMAD.X R61, R15, 0x1, R59, P4 ;  /* 0x000000010f3d7824 */ /* 0x000fe400020e063b */
[----:B------:R-:W-:-:S03]  /*2330*/  IADD3.X R23, R23, UR8, RZ, P5, !PT ;  /* 0x0000000817177c10 */ /* 0x000fc6000affe4ff */
[----:B------:R2:W-:Y:S04]  /*2340*/  @P1 STG.E desc[UR14][R60.64], R67 ;  /* 0x000000433c001986 */ /* 0x0005e8000c10190e */
[----:B------:R-:W3:Y:S01]  /*2350*/  @P2 LDG.E.LTC128B R63, desc[UR14][R22.64] ;  /* 0x0000000e163f2981 */ /* 0x000ee2000c1e1920 */
[----:B------:R-:W-:Y:S01]  /*2360*/  IADD3 R16, P1, R65, 0x20, RZ ;  /* 0x0000002041107810 */ /* 0x000fe20007f3e0ff */
[----:B------:R-:W-:Y:S01]  /*2370*/  BSSY B1, `(.L_x_35) ;  /* 0x000000c000017945 */ /* 0x000fe20003800000 */
[----:B------:R-:W-:Y:S02]  /*2380*/  ISETP.GT.AND P4, PT, R12, 0x8, P0 ;  /* 0x000000080c00780c */ /* 0x000fe40000784270 */
[----:B------:R-:W-:Y:S01]  /*2390*/  IADD3 R28, P5, R16, R56, RZ ;  /* 0x00000038101c7210 */ /* 0x000fe20007fbe0ff */
[----:B------:R-:W-:Y:S01]  /*23a0*/  IMAD.X R14, RZ, RZ, R15, P1 ;  /* 0x000000ffff0e7224 */ /* 0x000fe200008e060f */
[----:B0-----:R-:W-:-:S03]  /*23b0*/  IADD3 R20, P0, R20, UR7, RZ ;  /* 0x0000000714147c10 */ /* 0x001fc6000ff1e0ff */
[----:B------:R-:W-:Y:S01]  /*23c0*/  IMAD.X R29, R14, 0x1, R57, P5 ;  /* 0x000000010e1d7824 */ /* 0x000fe200028e0639 */
[----:B------:R-:W-:Y:S01]  /*23d0*/  IADD3.X R21, R21, UR8, RZ, P0, !PT ;  /* 0x0000000815157c10 */ /* 0x000fe200087fe4ff */
[----:B---3--:R-:W-:-:S04]  /*23e0*/  FMUL R17, R63, R10 ;  /* 0x0000000a3f117220 */ /* 0x008fc80000400000 */
[----:B------:R-:W-:-:S05]  /*23f0*/  FFMA R17, R30, R9, R17 ;  /* 0x000000091e117223 */ /* 0x000fca0000000011 */
[----:B------:R2:W-:Y:S01]  /*2400*/  @P2 STG.E desc[UR14][R28.64], R17 ;  /* 0x000000111c002986 */ /* 0x0005e2000c10190e */
[----:B------:R-:W-:Y:S05]  /*2410*/  @!P4 BRA `(.L_x_36) ;  /* 0x000000000004c947 */ /* 0x000fea0003800000 */
[----:B------:R0:W5:Y:S02]  /*2420*/  LDG.E.LTC128B R63, desc[UR14][R20.64] ;  /* 0x0000000e143f7981 */ /* 0x000164000c1e1920 */
.L_x_36:
[----:B------:R-:W-:Y:S05]  /*2430*/  BSYNC B1 ;  /* 0x0000000000017941 */ /* 0x000fea0003800000 */
.L_x_35:
[----:B0-----:R-:W-:Y:S01]  /*2440*/  IADD3 R20, P2, R16, R58, RZ ;  /* 0x0000003a10147210 */ /* 0x001fe20007f5e0ff */
[----:B-----5:R-:W-:Y:S01]  /*2450*/  FMUL R22, R63, R10 ;  /* 0x0000000a3f167220 */ /* 0x020fe20000400000 */
[C---:B------:R-:W-:Y:S01]  /*2460*/  ISETP.GT.AND P1, PT, R13.reuse, 0x10, PT ;  /* 0x000000100d00780c */ /* 0x040fe20003f24270 */
[----:B------:R-:W-:Y:S01]  /*2470*/  BSSY B1, `(.L_x_37) ;  /* 0x000000b000017945 */ /* 0x000fe20003800000 */
[----:B------:R-:W-:Y:S01]  /*2480*/  ISETP.GT.AND P0, PT, R13, 0x11, PT ;  /* 0x000000110d00780c */ /* 0x000fe20003f04270 */
[----:B------:R-:W-:Y:S01]  /*2490*/  FFMA R31, R31, R9, R22 ;  /* 0x000000091f1f7223 */ /* 0x000fe20000000016 */
[----:B------:R-:W-:Y:S01]  /*24a0*/  IMAD.X R21, R14, 0x1, R59, P2 ;  /* 0x000000010e157824 */ /* 0x000fe200010e063b */
[----:B------:R-:W-:Y:S02]  /*24b0*/  ISETP.GT.AND P5, PT, R12, RZ, P1 ;  /* 0x000000ff0c00720c */ /* 0x000fe40000fa4270 */
[----:B------:R-:W-:Y:S02]  /*24c0*/  IADD3 R22, P2, R18, UR9, RZ ;  /* 0x0000000912167c10 */ /* 0x000fe4000ff5e0ff */
[----:B------:R0:W-:Y:S01]  /*24d0*/  @P4 STG.E desc[UR14][R20.64], R31 ;  /* 0x0000001f14004986 */ /* 0x0001e2000c10190e */
[----:B--2---:R-:W-:-:S02]  /*24e0*/  IADD3 R28, P6, R24, R65, RZ ;  /* 0x00000041181c7210 */ /* 0x004fc40007fde0ff */
[----:B------:R-:W-:-:S06]  /*24f0*/  IADD3.X R23, R19, UR10, RZ, P2, !PT ;  /* 0x0000000a13177c10 */ /* 0x000fcc00097fe4ff */
[----:B------:R-:W-:Y:S05]  /*2500*/  @!P5 BRA `(.L_x_38) ;  /* 0x000000000004d947 */ /* 0x000fea0003800000 */
[----:B------:R2:W5:Y:S02]  /*2510*/  LDG.E.LTC128B R63, desc[UR14][R22.64] ;  /* 0x0000000e163f7981 */ /* 0x000564000c1e1920 */
.L_x_38:
[----:B------:R-:W-:Y:S05]  /*2520*/  BSYNC B1 ;  /* 0x0000000000017941 */ /* 0x000fea0003800000 */
.L_x_37:
[----:B-----5:R-:W-:Y:S01]  /*2530*/  FMUL R17, R63, R10 ;  /* 0x0000000a3f117220 */ /* 0x020fe20000400000 */
[----:B------:R-:W-:Y:S01]  /*2540*/  IMAD.X R29, R25, 0x1, R15, P6 ;  /* 0x00000001191d7824 */ /* 0x000fe200030e060f */
[----:B------:R-:W-:Y:S01]  /*2550*/  ISETP.GT.AND P2, PT, R12, RZ, P0 ;  /* 0x000000ff0c00720c */ /* 0x000fe20000744270 */
[----:B------:R-:W-:Y:S01]  /*2560*/  BSSY B1, `(.L_x_39) ;  /* 0x0000008000017945 */ /* 0x000fe20003800000 */
[----:B------:R-:W-:Y:S01]  /*2570*/  FFMA R17, R32, R9, R17 ;  /* 0x0000000920117223 */ /* 0x000fe20000000011 */
[----:B0-----:R-:W-:Y:S02]  /*2580*/  IADD3 R20, P6, R26, UR9, RZ ;  /* 0x000000091a147c10 */ /* 0x001fe4000ffde0ff */
[----:B------:R-:W-:Y:S02]  /*2590*/  IADD3 R30, P4, R60, R65, RZ ;  /* 0x000000413c1e7210 */ /* 0x000fe40007f9e0ff */
[----:B------:R0:W-:Y:S01]  /*25a0*/  @P5 STG.E desc[UR14][R28.64], R17 ;  /* 0x000000111c005986 */ /* 0x0001e2000c10190e */
[----:B------:R-:W-:-:S05]  /*25b0*/  IADD3.X R21, R27, UR10, RZ, P6, !PT ;  /* 0x0000000a1b157c10 */ /* 0x000fca000b7fe4ff */
[----:B------:R-:W-:Y:S05]  /*25c0*/  @!P2 BRA `(.L_x_40) ;  /* 0x000000000004a947 */ /* 0x000fea0003800000 */
[----:B------:R3:W5:Y:S02]  /*25d0*/  LDG.E.LTC128B R63, desc[UR14][R20.64] ;  /* 0x0000000e143f7981 */ /* 0x000764000c1e1920 */
.L_x_40:
[----:B------:R-:W-:Y:S05]  /*25e0*/  BSYNC B1 ;  /* 0x0000000000017941 */ /* 0x000fea0003800000 */
.L_x_39:
[----:B-----5:R-:W-:Y:S01]  /*25f0*/  FMUL R32, R63, R10 ;  /* 0x0000000a3f207220 */ /* 0x020fe20000400000 */
[----:B------:R-:W-:Y:S01]  /*2600*/  IMAD.X R31, R61, 0x1, R15, P4 ;  /* 0x000000013d1f7824 */ /* 0x000fe200020e060f */
[----:B------:R-:W-:Y:S01]  /*2610*/  ISETP.GT.AND P1, PT, R12, 0x8, P1 ;  /* 0x000000080c00780c */ /* 0x000fe20000f24270 */
[----:B------:R-:W-:Y:S01]  /*2620*/  BSSY B1, `(.L_x_41) ;  /* 0x0000008000017945 */ /* 0x000fe20003800000 */
[----:B------:R-:W-:Y:S01]  /*2630*/  FFMA R33, R33, R9, R32 ;  /* 0x0000000921217223 */ /* 0x000fe20000000020 */
[----:B------:R-:W-:Y:S02]  /*2640*/  IADD3 R18, P4, R18, UR7, RZ ;  /* 0x0000000712127c10 */ /* 0x000fe4000ff9e0ff */
[----:B------:R-:W-:Y:S02]  /*2650*/  IADD3 R32, P5, R16, R24, RZ ;  /* 0x0000001810207210 */ /* 0x000fe40007fbe0ff */
[----:B------:R4:W-:Y:S01]  /*2660*/  @P2 STG.E desc[UR14][R30.64], R33 ;  /* 0x000000211e002986 */ /* 0x0009e2000c10190e */
[----:B------:R-:W-:-:S05]  /*2670*/  IADD3.X R19, R19, UR8, RZ, P4, !PT ;  /* 0x0000000813137c10 */ /* 0x000fca000a7fe4ff */
[----:B------:R-:W-:Y:S05]  /*2680*/  @!P1 BRA `(.L_x_42) ;  /* 0x0000000000049947 */ /* 0x000fea0003800000 */
[----:B------:R0:W5:Y:S02]  /*2690*/  LDG.E.LTC128B R63, desc[UR14][R18.64] ;  /* 0x0000000e123f7981 */ /* 0x000164000c1e1920 */
.L_x_42:
[----:B------:R-:W-:Y:S05]  /*26a0*/  BSYNC B1 ;  /* 0x0000000000017941 */ /* 0x000fea0003800000 */
.L_x_41:
[----:B0----5:R-:W-:Y:S01]  /*26b0*/  FMUL R17, R63, R10 ;  /* 0x0000000a3f117220 */ /* 0x021fe20000400000 */
[----:B----4-:R-:W-:Y:S01]  /*26c0*/  IMAD.X R33, R14, 0x1, R25, P5 ;  /* 0x000000010e217824 */ /* 0x010fe200028e0619 */
[----:B------:R-:W-:Y:S01]  /*26d0*/  ISETP.GT.AND P2, PT, R12, 0x8, P0 ;  /* 0x000000080c00780c */ /* 0x000fe20000744270 */
[----:B------:R-:W-:Y:S01]  /*26e0*/  BSSY B1, `(.L_x_43) ;  /* 0x0000007000017945 */ /* 0x000fe20003800000 */
[----:B------:R-:W-:Y:S01]  /*26f0*/  FFMA R17, R34, R9, R17 ;  /* 0x0000000922117223 */ /* 0x000fe20000000011 */
[----:B------:R-:W-:-:S04]  /*2700*/  IADD3 R18, P0, R26, UR7, RZ ;  /* 0x000000071a127c10 */ /* 0x000fc8000ff1e0ff */
[----:B------:R0:W-:Y:S01]  /*2710*/  @P1 STG.E desc[UR14][R32.64], R17 ;  /* 0x0000001120001986 */ /* 0x0001e2000c10190e */
[----:B------:R-:W-:-:S05]  /*2720*/  IADD3.X R19, R27, UR8, RZ, P0, !PT ;  /* 0x000000081b137c10 */ /* 0x000fca00087fe4ff */
[----:B------:R-:W-:Y:S05]  /*2730*/  @!P2 BRA `(.L_x_44) ;  /* 0x000000000004a947 */ /* 0x000fea0003800000 */
[----:B------:R4:W5:Y:S02]  /*2740*/  LDG.E.LTC128B R63, desc[UR14][R18.64] ;  /* 0x0000000e123f7981 */ /* 0x000964000c1e1920 */
.L_x_44:
[----:B------:R-:W-:Y:S05]  /*2750*/  BSYNC B1 ;  /* 0x0000000000017941 */ /* 0x000fea0003800000 */
.L_x_43:
[----:B----4-:R-:W-:Y:S01]  /*2760*/  IADD3 R18, P5, R16, R60, RZ ;  /* 0x0000003c10127210 */ /* 0x010fe20007fbe0ff */
        /* <DEDUP_REMOVED lines=9> */
[----:B-1----:R-:W-:-:S02]  /*2800*/  IADD3 R26, P5, R28, R65, RZ ;  /* 0x000000411c1a7210 */ /* 0x002fc40007fbe0ff */
[----:B------:R-:W-:-:S06]  /*2810*/  IADD3.X R25, R23, UR10, RZ, P6, !PT ;  /* 0x0000000a17197c10 */ /* 0x000fcc000b7fe4ff */
[----:B------:R-:W-:Y:S05]  /*2820*/  @!P4 BRA `(.L_x_46) ;  /* 0x000000000004c947 */ /* 0x000fea0003800000 */
[----:B------:R1:W5:Y:S02]  /*2830*/  LDG.E.LTC128B R63, desc[UR14][R24.64] ;  /* 0x0000000e183f7981 */ /* 0x000364000c1e1920 */
.L_x_46:
[----:B------:R-:W-:Y:S05]  /*2840*/  BSYNC B1 ;  /* 0x0000000000017941 */ /* 0x000fea0003800000 */
.L_x_45:
[----:B0----5:R-:W-:Y:S01]  /*2850*/  FMUL R17, R63, R10 ;  /* 0x0000000a3f117220 */ /* 0x021fe20000400000 */
[----:B------:R-:W-:Y:S01]  /*2860*/  IMAD.X R27, R29, 0x1, R15, P5 ;  /* 0x000000011d1b7824 */ /* 0x000fe200028e060f */
[----:B------:R-:W-:Y:S01]  /*2870*/  ISETP.GT.AND P2, PT, R12, RZ, P0 ;  /* 0x000000ff0c00720c */ /* 0x000fe20000744270 */
[----:B------:R-:W-:Y:S01]  /*2880*/  BSSY B1, `(.L_x_47) ;  /* 0x0000008000017945 */ /* 0x000fe20003800000 */
[----:B------:R-:W-:Y:S01]  /*2890*/  FFMA R17, R36, R9, R17 ;  /* 0x0000000924117223 */ /* 0x000fe20000000011 */
[----:B----4-:R-:W-:Y:S02]  /*28a0*/  IADD3 R18, P6, R20, UR9, RZ ;  /* 0x0000000914127c10 */ /* 0x010fe4000ffde0ff */
[----:B------:R-:W-:Y:S02]  /*28b0*/  IADD3 R32, P5, R30, R65, RZ ;  /* 0x000000411e207210 */ /* 0x000fe40007fbe0ff */
[----:B------:R0:W-:Y:S01]  /*28c0*/  @P4 STG.E desc[UR14][R26.64], R17 ;  /* 0x000000111a004986 */ /* 0x0001e2000c10190e */
[----:B------:R-:W-:-:S05]  /*28d0*/  IADD3.X R19, R21, UR10, RZ, P6, !PT ;  /* 0x0000000a15137c10 */ /* 0x000fca000b7fe4ff */
[----:B------:R-:W-:Y:S05]  /*28e0*/  @!P2 BRA `(.L_x_48) ;  /* 0x000000000004a947 */ /* 0x000fea0003800000 */
[----:B------:R4:W5:Y:S02]  /*28f0*/  LDG.E.LTC128B R63, desc[UR14][R18.64] ;  /* 0x0000000e123f7981 */ /* 0x000964000c1e1920 */
.L_x_48:
[----:B------:R-:W-:Y:S05]  /*2900*/  BSYNC B1 ;  /* 0x0000000000017941 */ /* 0x000fea0003800000 */
.L_x_47:
[----:B-----5:R-:W-:Y:S01]  /*2910*/  FMUL R34, R63, R10 ;  /* 0x0000000a3f227220 */ /* 0x020fe20000400000 */
[----:B------:R-:W-:Y:S01]  /*2920*/  IMAD.X R33, R31, 0x1, R15, P5 ;  /* 0x000000011f217824 */ /* 0x000fe200028e060f */
[----:B------:R-:W-:Y:S01]  /*2930*/  ISETP.GT.AND P1, PT, R12, 0x8, P1 ;  /* 0x000000080c00780c */ /* 0x000fe20000f24270 */
[----:B------:R-:W-:Y:S01]  /*2940*/  BSSY B1, `(.L_x_49) ;  /* 0x0000008000017945 */ /* 0x000fe20003800000 */
[----:B------:R-:W-:Y:S01]  /*2950*/  FFMA R37, R37, R9, R34 ;  /* 0x0000000925257223 */ /* 0x000fe20000000022 */
[----:B--2---:R-:W-:Y:S02]  /*2960*/  IADD3 R22, P4, R22, UR7, RZ ;  /* 0x0000000716167c10 */ /* 0x004fe4000ff9e0ff */
[----:B------:R-:W-:Y:S02]  /*2970*/  IADD3 R34, P5, R28, R16, RZ ;  /* 0x000000101c227210 */ /* 0x000fe40007fbe0ff */
[----:B------:R2:W-:Y:S01]  /*2980*/  @P2 STG.E desc[UR14][R32.64], R37 ;  /* 0x0000002520002986 */ /* 0x0005e2000c10190e */
[----:B------:R-:W-:-:S05]  /*2990*/  IADD3.X R23, R23, UR8, RZ, P4, !PT ;  /* 0x0000000817177c10 */ /* 0x000fca000a7fe4ff */
[----:B------:R-:W-:Y:S05]  /*29a0*/  @!P1 BRA `(.L_x_50) ;  /* 0x0000000000049947 */ /* 0x000fea0003800000 */
[----:B------:R0:W5:Y:S02]  /*29b0*/  LDG.E.LTC128B R63, desc[UR14][R22.64] ;  /* 0x0000000e163f7981 */ /* 0x000164000c1e1920 */
.L_x_50:
[----:B------:R-:W-:Y:S05]  /*29c0*/  BSYNC B1 ;  /* 0x0000000000017941 */ /* 0x000fea0003800000 */
.L_x_49:
[----:B0----5:R-:W-:Y:S01]  /*29d0*/  FMUL R17, R63, R10 ;  /* 0x0000000a3f117220 */ /* 0x021fe20000400000 */
[----:B------:R-:W-:Y:S01]  /*29e0*/  IMAD.X R35, R29, 0x1, R14, P5 ;  /* 0x000000011d237824 */ /* 0x000fe200028e060e */
[----:B------:R-:W-:Y:S01]  /*29f0*/  ISETP.GT.AND P2, PT, R12, 0x8, P0 ;  /* 0x000000080c00780c */ /* 0x000fe20000744270 */
[----:B------:R-:W-:Y:S01]  /*2a00*/  BSSY B1, `(.L_x_51) ;  /* 0x0000007000017945 */ /* 0x000fe20003800000 */
[----:B------:R-:W-:Y:S01]  /*2a10*/  FFMA R17, R38, R9, R17 ;  /* 0x0000000926117223 */ /* 0x000fe20000000011 */
[----:B---3--:R-:W-:-:S04]  /*2a20*/  IADD3 R20, P0, R20, UR7, RZ ;  /* 0x0000000714147c10 */ /* 0x008fc8000ff1e0ff */
[----:B------:R0:W-:Y:S01]  /*2a30*/  @P1 STG.E desc[UR14][R34.64], R17 ;  /* 0x0000001122001986 */ /* 0x0001e2000c10190e */
[----:B------:R-:W-:-:S05]  /*2a40*/  IADD3.X R21, R21, UR8, RZ, P0, !PT ;  /* 0x0000000815157c10 */ /* 0x000fca00087fe4ff */
[----:B------:R-:W-:Y:S05]  /*2a50*/  @!P2 BRA `(.L_x_52) ;  /* 0x000000000004a947 */ /* 0x000fea0003800000 */
[----:B------:R3:W5:Y:S02]  /*2a60*/  LDG.E.LTC128B R63, desc[UR14][R20.64] ;  /* 0x0000000e143f7981 */ /* 0x000764000c1e1920 */
.L_x_52:
[----:B------:R-:W-:Y:S05]  /*2a70*/  BSYNC B1 ;  /* 0x0000000000017941 */ /* 0x000fea0003800000 */
.L_x_51:
[----:B---3--:R-:W-:Y:S01]  /*2a80*/  IADD3 R20, P5, R30, R16, RZ ;  /* 0x000000101e147210 */ /* 0x008fe20007fbe0ff */
        /* <DEDUP_REMOVED lines=9> */
[----:B------:R-:W-:-:S02]  /*2b20*/  IADD3 R28, P5, R26, R65, RZ ;  /* 0x000000411a1c7210 */ /* 0x000fc40007fbe0ff */
[----:B------:R-:W-:-:S06]  /*2b30*/  IADD3.X R23, R25, UR10, RZ, P6, !PT ;  /* 0x0000000a19177c10 */ /* 0x000fcc000b7fe4ff */
[----:B------:R-:W-:Y:S05]  /*2b40*/  @!P4 BRA `(.L_x_54) ;  /* 0x000000000004c947 */ /* 0x000fea0003800000 */
[----:B------:R0:W5:Y:S02]  /*2b50*/  LDG.E.LTC128B R63, desc[UR14][R22.64] ;  /* 0x0000000e163f7981 */ /* 0x000164000c1e1920 */
.L_x_54:
[----:B------:R-:W-:Y:S05]  /*2b60*/  BSYNC B1 ;  /* 0x0000000000017941 */ /* 0x000fea0003800000 */
.L_x_53:
[----:B0----5:R-:W-:Y:S01]  /*2b70*/  FMUL R17, R63, R10 ;  /* 0x0000000a3f117220 */ /* 0x021fe20000400000 */
[----:B------:R-:W-:Y:S01]  /*2b80*/  IMAD.X R29, R27, 0x1, R15, P5 ;  /* 0x000000011b1d7824 */ /* 0x000fe200028e060f */
[----:B------:R-:W-:Y:S01]  /*2b90*/  ISETP.GT.AND P2, PT, R12, RZ, P0 ;  /* 0x000000ff0c00720c */ /* 0x000fe20000744270 */
[----:B------:R-:W-:Y:S01]  /*2ba0*/  BSSY B1, `(.L_x_55) ;  /* 0x0000008000017945 */ /* 0x000fe20003800000 */
[----:B------:R-:W-:Y:S01]  /*2bb0*/  FFMA R17, R40, R9, R17 ;  /* 0x0000000928117223 */ /* 0x000fe20000000011 */
[----:B---3--:R-:W-:Y:S02]  /*2bc0*/  IADD3 R20, P6, R18, UR9, RZ ;  /* 0x0000000912147c10 */ /* 0x008fe4000ffde0ff */
[----:B------:R-:W-:Y:S02]  /*2bd0*/  IADD3 R30, P5, R32, R65, RZ ;  /* 0x00000041201e7210 */ /* 0x000fe40007fbe0ff */
[----:B------:R0:W-:Y:S01]  /*2be0*/  @P4 STG.E desc[UR14][R28.64], R17 ;  /* 0x000000111c004986 */ /* 0x0001e2000c10190e */
[----:B------:R-:W-:-:S05]  /*2bf0*/  IADD3.X R21, R19, UR10, RZ, P6, !PT ;  /* 0x0000000a13157c10 */ /* 0x000fca000b7fe4ff */
[----:B------:R-:W-:Y:S05]  /*2c00*/  @!P2 BRA `(.L_x_56) ;  /* 0x000000000004a947 */ /* 0x000fea0003800000 */
[----:B------:R3:W5:Y:S02]  /*2c10*/  LDG.E.LTC128B R63, desc[UR14][R20.64] ;  /* 0x0000000e143f7981 */ /* 0x000764000c1e1920 */
.L_x_56:
[----:B------:R-:W-:Y:S05]  /*2c20*/  BSYNC B1 ;  /* 0x0000000000017941 */ /* 0x000fea0003800000 */
.L_x_55:
[----:B-----5:R-:W-:Y:S01]  /*2c30*/  FMUL R34, R63, R10 ;  /* 0x0000000a3f227220 */ /* 0x020fe20000400000 */
[----:B------:R-:W-:Y:S01]  /*2c40*/  IMAD.X R31, R33, 0x1, R15, P5 ;  /* 0x00000001211f7824 */ /* 0x000fe200028e060f */
[----:B------:R-:W-:Y:S01]  /*2c50*/  ISETP.GT.AND P1, PT, R12, 0x8, P1 ;  /* 0x000000080c00780c */ /* 0x000fe20000f24270 */
[----:B------:R-:W-:Y:S01]  /*2c60*/  BSSY B1, `(.L_x_57) ;  /* 0x0000008000017945 */ /* 0x000fe20003800000 */
[----:B------:R-:W-:Y:S01]  /*2c70*/  FFMA R41, R41, R9, R34 ;  /* 0x0000000929297223 */ /* 0x000fe20000000022 */
[----:B-1----:R-:W-:Y:S02]  /*2c80*/  IADD3 R24, P4, R24, UR7, RZ ;  /* 0x0000000718187c10 */ /* 0x002fe4000ff9e0ff */
[----:B------:R-:W-:Y:S02]  /*2c90*/  IADD3 R34, P5, R26, R16, RZ ;  /* 0x000000101a227210 */ /* 0x000fe40007fbe0ff */
[----:B------:R1:W-:Y:S01]  /*2ca0*/  @P2 STG.E desc[UR14][R30.64], R41 ;  /* 0x000000291e002986 */ /* 0x0003e2000c10190e */
[----:B------:R-:W-:-:S05]  /*2cb0*/  IADD3.X R25, R25, UR8, RZ, P4, !PT ;  /* 0x0000000819197c10 */ /* 0x000fca000a7fe4ff */
[----:B------:R-:W-:Y:S05]  /*2cc0*/  @!P1 BRA `(.L_x_58) ;  /* 0x0000000000049947 */ /* 0x000fea0003800000 */
[----:B------:R0:W5:Y:S02]  /*2cd0*/  LDG.E.LTC128B R63, desc[UR14][R24.64] ;  /* 0x0000000e183f7981 */ /* 0x000164000c1e1920 */
.L_x_58:
[----:B------:R-:W-:Y:S05]  /*2ce0*/  BSYNC B1 ;  /* 0x0000000000017941 */ /* 0x000fea0003800000 */
.L_x_57:
[----:B0----5:R-:W-:Y:S01]  /*2cf0*/  FMUL R17, R63, R10 ;  /* 0x0000000a3f117220 */ /* 0x021fe20000400000 */
[----:B------:R-:W-:Y:S01]  /*2d00*/  IMAD.X R35, R27, 0x1, R14, P5 ;  /* 0x000000011b237824 */ /* 0x000fe200028e060e */
[----:B------:R-:W-:Y:S01]  /*2d10*/  ISETP.GT.AND P2, PT, R12, 0x8, P0 ;  /* 0x000000080c00780c */ /* 0x000fe20000744270 */
[----:B------:R-:W-:Y:S01]  /*2d20*/  BSSY B1, `(.L_x_59) ;  /* 0x0000007000017945 */ /* 0x000fe20003800000 */
[----:B------:R-:W-:Y:S01]  /*2d30*/  FFMA R17, R42, R9, R17 ;  /* 0x000000092a117223 */ /* 0x000fe20000000011 */
[----:B----4-:R-:W-:-:S04]  /*2d40*/  IADD3 R18, P0, R18, UR7, RZ ;  /* 0x0000000712127c10 */ /* 0x010fc8000ff1e0ff */
[----:B------:R0:W-:Y:S01]  /*2d50*/  @P1 STG.E desc[UR14][R34.64], R17 ;  /* 0x0000001122001986 */ /* 0x0001e2000c10190e */
[----:B------:R-:W-:-:S05]  /*2d60*/  IADD3.X R19, R19, UR8, RZ, P0, !PT ;  /* 0x0000000813137c10 */ /* 0x000fca00087fe4ff */
[----:B------:R-:W-:Y:S05]  /*2d70*/  @!P2 BRA `(.L_x_60) ;  /* 0x000000000004a947 */ /* 0x000fea0003800000 */
[----:B------:R4:W5:Y:S02]  /*2d80*/  LDG.E.LTC128B R63, desc[UR14][R18.64] ;  /* 0x0000000e123f7981 */ /* 0x000964000c1e1920 */
.L_x_60:
[----:B------:R-:W-:Y:S05]  /*2d90*/  BSYNC B1 ;  /* 0x0000000000017941 */ /* 0x000fea0003800000 */
.L_x_59:
        /* <DEDUP_REMOVED lines=14> */
.L_x_62:
[----:B------:R-:W-:Y:S05]  /*2e80*/  BSYNC B1 ;  /* 0x0000000000017941 */ /* 0x000fea0003800000 */
.L_x_61:
[----:B0----5:R-:W-:Y:S01]  /*2e90*/  FMUL R17, R63, R10 ;  /* 0x0000000a3f117220 */ /* 0x021fe20000400000 */
[----:B------:R-:W-:Y:S01]  /*2ea0*/  IMAD.X R27, R29, 0x1, R15, P5 ;  /* 0x000000011d1b7824 */ /* 0x000fe200028e060f */
[----:B------:R-:W-:Y:S01]  /*2eb0*/  ISETP.GT.AND P2, PT, R12, RZ, P0 ;  /* 0x000000ff0c00720c */ /* 0x000fe20000744270 */
[----:B------:R-:W-:Y:S01]  /*2ec0*/  BSSY B1, `(.L_x_63) ;  /* 0x0000008000017945 */ /* 0x000fe20003800000 */
[----:B------:R-:W-:Y:S01]  /*2ed0*/  FFMA R17, R44, R9, R17 ;  /* 0x000000092c117223 */ /* 0x000fe20000000011 */
[----:B----4-:R-:W-:Y:S02]  /*2ee0*/  IADD3 R18, P6, R20, UR9, RZ ;  /* 0x0000000914127c10 */ /* 0x010fe4000ffde0ff */
[----:B--2---:R-:W-:Y:S02]  /*2ef0*/  IADD3 R32, P5, R30, R65, RZ ;  /* 0x000000411e207210 */ /* 0x004fe40007fbe0ff */
[----:B------:R0:W-:Y:S01]  /*2f00*/  @P4 STG.E desc[UR14][R26.64], R17 ;  /* 0x000000111a004986 */ /* 0x0001e2000c10190e */
[----:B------:R-:W-:-:S05]  /*2f10*/  IADD3.X R19, R21, UR10, RZ, P6, !PT ;  /* 0x0000000a15137c10 */ /* 0x000fca000b7fe4ff */
[----:B------:R-:W-:Y:S05]  /*2f20*/  @!P2 BRA `(.L_x_64) ;  /* 0x000000000004a947 */ /* 0x000fea0003800000 */
[----:B------:R2:W5:Y:S02]  /*2f30*/  LDG.E.LTC128B R63, desc[UR14][R18.64] ;  /* 0x0000000e123f7981 */ /* 0x000564000c1e1920 */
.L_x_64:
[----:B------:R-:W-:Y:S05]  /*2f40*/  BSYNC B1 ;  /* 0x0000000000017941 */ /* 0x000fea0003800000 */
.L_x_63:
        /* <DEDUP_REMOVED lines=11> */
.L_x_66:
[----:B------:R-:W-:Y:S05]  /*3000*/  BSYNC B1 ;  /* 0x0000000000017941 */ /* 0x000fea0003800000 */
.L_x_65:
        /* <DEDUP_REMOVED lines=10> */
.L_x_68:
[----:B------:R-:W-:Y:S05]  /*30b0*/  BSYNC B1 ;  /* 0x0000000000017941 */ /* 0x000fea0003800000 */
.L_x_67:
        /* <DEDUP_REMOVED lines=14> */
.L_x_70:
[----:B------:R-:W-:Y:S05]  /*31a0*/  BSYNC B1 ;  /* 0x0000000000017941 */ /* 0x000fea0003800000 */
.L_x_69:
[----:B0----5:R-:W-:Y:S01]  /*31b0*/  FMUL R17, R63, R10 ;  /* 0x0000000a3f117220 */ /* 0x021fe20000400000 */
[----:B------:R-:W-:Y:S01]  /*31c0*/  IMAD.X R29, R27, 0x1, R15, P6 ;  /* 0x000000011b1d7824 */ /* 0x000fe200030e060f */
[----:B------:R-:W-:Y:S01]  /*31d0*/  ISETP.GT.AND P2, PT, R12, RZ, P1 ;  /* 0x000000ff0c00720c */ /* 0x000fe20000f44270 */
[----:B------:R-:W-:Y:S01]  /*31e0*/  BSSY B1, `(.L_x_71) ;  /* 0x0000007000017945 */ /* 0x000fe20003800000 */
[----:B------:R-:W-:Y:S01]  /*31f0*/  FFMA R17, R48, R9, R17 ;  /* 0x0000000930117223 */ /* 0x000fe20000000011 */
[----:B------:R-:W-:-:S04]  /*3200*/  IADD3 R34, P0, R18, UR9, RZ ;  /* 0x0000000912227c10 */ /* 0x000fc8000ff1e0ff */
[----:B------:R0:W-:Y:S01]  /*3210*/  @P5 STG.E desc[UR14][R28.64], R17 ;  /* 0x000000111c005986 */ /* 0x0001e2000c10190e */
[----:B------:R-:W-:-:S05]  /*3220*/  IADD3.X R35, R19, UR10, RZ, P0, !PT ;  /* 0x0000000a13237c10 */ /* 0x000fca00087fe4ff */
[----:B------:R-:W-:Y:S05]  /*3230*/  @!P2 BRA `(.L_x_72) ;  /* 0x000000000004a947 */ /* 0x000fea0003800000 */
[----:B------:R0:W5:Y:S02]  /*3240*/  LDG.E.LTC128B R63, desc[UR14][R34.64] ;  /* 0x0000000e223f7981 */ /* 0x000164000c1e1920 */
.L_x_72:
[----:B------:R-:W-:Y:S05]  /*3250*/  BSYNC B1 ;  /* 0x0000000000017941 */ /* 0x000fea0003800000 */
.L_x_71:
[----:B---3--:R-:W-:Y:S01]  /*3260*/  IADD3 R20, P5, R32, R65, RZ ;  /* 0x0000004120147210 */ /* 0x008fe20007fbe0ff */
[----:B-1---5:R-:W-:Y:S01]  /*3270*/  FMUL R30, R63, R10 ;  /* 0x0000000a3f1e7220 */ /* 0x022fe20000400000 */
[----:B------:R-:W-:Y:S01]  /*3280*/  ISETP.GT.AND P4, PT, R12, 0x8, P4 ;  /* 0x000000080c00780c */ /* 0x000fe20002784270 */
[----:B------:R-:W-:Y:S01]  /*3290*/  BSSY B1, `(.L_x_73) ;  /* 0x000000a000017945 */ /* 0x000fe20003800000 */
[----:B------:R-:W-:Y:S01]  /*32a0*/  IADD3 R24, P6, R24, UR7, RZ ;  /* 0x0000000718187c10 */ /* 0x000fe2000ffde0ff */
[----:B------:R-:W-:Y:S01]  /*32b0*/  FFMA R49, R49, R9, R30 ;  /* 0x0000000931317223 */ /* 0x000fe2000000001e */
[----:B------:R-:W-:Y:S01]  /*32c0*/  IMAD.X R21, R33, 0x1, R15, P5 ;  /* 0x0000000121157824 */ /* 0x000fe200028e060f */
[----:B------:R-:W-:Y:S02]  /*32d0*/  ISETP.GT.AND P0, PT, R13, 0x38, PT ;  /* 0x000000380d00780c */ /* 0x000fe40003f04270 */
[----:B------:R-:W-:Y:S02]  /*32e0*/  IADD3 R30, P5, R26, R16, RZ ;  /* 0x000000101a1e7210 */ /* 0x000fe40007fbe0ff */
[----:B------:R1:W-:Y:S01]  /*32f0*/  @P2 STG.E desc[UR14][R20.64], R49 ;  /* 0x0000003114002986 */ /* 0x0003e2000c10190e */
[----:B------:R-:W-:-:S03]  /*3300*/  IADD3.X R25, R25, UR8, RZ, P6, !PT ;  /* 0x0000000819197c10 */ /* 0x000fc6000b7fe4ff */
[----:B------:R-:W-:Y:S07]  /*3310*/  @!P4 BRA `(.L_x_74) ;  /* 0x000000000004c947 */ /* 0x000fee0003800000 */
[----:B------:R3:W5:Y:S02]  /*3320*/  LDG.E.LTC128B R63, desc[UR14][R24.64] ;  /* 0x0000000e183f7981 */ /* 0x000764000c1e1920 */
.L_x_74:
[----:B------:R-:W-:Y:S05]  /*3330*/  BSYNC B1 ;  /* 0x0000000000017941 */ /* 0x000fea0003800000 */
.L_x_73:
[----:B0----5:R-:W-:Y:S01]  /*3340*/  FMUL R17, R63, R10 ;  /* 0x0000000a3f117220 */ /* 0x021fe20000400000 */
[----:B------:R-:W-:Y:S01]  /*3350*/  IMAD.X R31, R27, 0x1, R14, P5 ;  /* 0x000000011b1f7824 */ /* 0x000fe200028e060e */
[----:B------:R-:W-:Y:S01]  /*3360*/  ISETP.GT.AND P1, PT, R12, 0x8, P1 ;  /* 0x000000080c00780c */ /* 0x000fe20000f24270 */
[----:B------:R-:W-:Y:S01]  /*3370*/  BSSY B1, `(.L_x_75) ;  /* 0x0000008000017945 */ /* 0x000fe20003800000 */
[----:B------:R-:W-:Y:S01]  /*3380*/  FFMA R17, R50, R9, R17 ;  /* 0x0000000932117223 */ /* 0x000fe20000000011 */
[----:B--2---:R-:W-:Y:S02]  /*3390*/  IADD3 R18, P5, R18, UR7, RZ ;  /* 0x0000000712127c10 */ /* 0x004fe4000ffbe0ff */
[----:B------:R-:W-:Y:S02]  /*33a0*/  ISETP.GT.AND P2, PT, R13, 0x39, PT ;  /* 0x000000390d00780c */ /* 0x000fe40003f44270 */
[----:B------:R0:W-:Y:S01]  /*33b0*/  @P4 STG.E desc[UR14][R30.64], R17 ;  /* 0x000000111e004986 */ /* 0x0001e2000c10190e */
[----:B------:R-:W-:-:S05]  /*33c0*/  IADD3.X R19, R19, UR8, RZ, P5, !PT ;  /* 0x0000000813137c10 */ /* 0x000fca000affe4ff */
[----:B------:R-:W-:Y:S05]  /*33d0*/  @!P1 BRA `(.L_x_76) ;  /* 0x0000000000049947 */ /* 0x000fea0003800000 */
[----:B------:R2:W5:Y:S02]  /*33e0*/  LDG.E.LTC128B R63, desc[UR14][R18.64] ;  /* 0x0000000e123f7981 */ /* 0x000564000c1e1920 */
.L_x_76:
[----:B------:R-:W-:Y:S05]  /*33f0*/  BSYNC B1 ;  /* 0x0000000000017941 */ /* 0x000fea0003800000 */
.L_x_75:
[----:B--2---:R-:W-:Y:S01]  /*3400*/  IADD3 R18, P6, R32, R16, RZ ;  /* 0x0000001020127210 */ /* 0x004fe20007fde0ff */
[----:B-----5:R-:W-:Y:S01]  /*3410*/  FMUL R26, R63, R10 ;  /* 0x0000000a3f1a7220 */ /* 0x020fe20000400000 */
[----:B------:R-:W-:Y:S01]  /*3420*/  ISETP.GT.AND P4, PT, R12, RZ, P0 ;  /* 0x000000ff0c00720c */ /* 0x000fe20000784270 */
[----:B------:R-:W-:Y:S01]  /*3430*/  BSSY B1, `(.L_x_77) ;  /* 0x0000009000017945 */ /* 0x000fe20003800000 */
[----:B---3--:R-:W-:Y:S01]  /*3440*/  IADD3 R24, P5, R28, R65, RZ ;  /* 0x000000411c187210 */ /* 0x008fe20007fbe0ff */
[----:B------:R-:W-:Y:S02]  /*3450*/  IMAD.X R19, R33, 0x1, R14, P6 ;  /* 0x0000000121137824 */ /* 0x000fe400030e060e */
[----:B------:R-:W-:-:S05]  /*3460*/  FFMA R51, R51, R9, R26 ;  /* 0x0000000933337223 */ /* 0x000fca000000001a */
[----:B------:R2:W-:Y:S03]  /*3470*/  @P1 STG.E desc[UR14][R18.64], R51 ;  /* 0x0000003312001986 */ /* 0x0005e6000c10190e */
[----:B------:R-:W-:Y:S05]  /*3480*/  @!P4 BRA `(.L_x_78) ;  /* 0x00000000000cc947 */ /* 0x000fea0003800000 */
[----:B--2---:R-:W-:-:S04]  /*3490*/  IADD3 R18, P1, R22, UR9, RZ ;  /* 0x0000000916127c10 */ /* 0x004fc8000ff3e0ff */
[----:B------:R-:W-:-:S05]  /*34a0*/  IADD3.X R19, R23, UR10, RZ, P1, !PT ;  /* 0x0000000a17137c10 */ /* 0x000fca0008ffe4ff */
[----:B------:R3:W5:Y:S04]  /*34b0*/  LDG.E.LTC128B R63, desc[UR14][R18.64] ;  /* 0x0000000e123f7981 */ /* 0x000768000c1e1920 */
.L_x_78:
[----:B------:R-:W-:Y:S05]  /*34c0*/  BSYNC B1 ;  /* 0x0000000000017941 */ /* 0x000fea0003800000 */
.L_x_77:
[----:B-----5:R-:W-:Y:S01]  /*34d0*/  FMUL R13, R63, R10 ;  /* 0x0000000a3f0d7220 */ /* 0x020fe20000400000 */
[----:B------:R-:W-:Y:S01]  /*34e0*/  IMAD.X R25, R29, 0x1, R15, P5 ;  /* 0x000000011d197824 */ /* 0x000fe200028e060f */
[----:B------:R-:W-:Y:S01]  /*34f0*/  ISETP.GT.AND P1, PT, R12, RZ, P2 ;  /* 0x000000ff0c00720c */ /* 0x000fe20001724270 */
[----:B------:R-:W-:Y:S01]  /*3500*/  BSSY B1, `(.L_x_79) ;  /* 0x0000008000017945 */ /* 0x000fe20003800000 */
[----:B------:R-:W-:Y:S01]  /*3510*/  FFMA R13, R52, R9, R13 ;  /* 0x00000009340d7223 */ /* 0x000fe2000000000d */
[----:B--23--:R-:W-:Y:S02]  /*3520*/  IADD3 R18, P6, R34, UR9, RZ ;  /* 0x0000000922127c10 */ /* 0x00cfe4000ffde0ff */
[----:B------:R-:W-:Y:S02]  /*3530*/  IADD3 R26, P5, R20, R65, RZ ;  /* 0x00000041141a7210 */ /* 0x000fe40007fbe0ff */
[----:B------:R2:W-:Y:S01]  /*3540*/  @P4 STG.E desc[UR14][R24.64], R13 ;  /* 0x0000000d18004986 */ /* 0x0005e2000c10190e */
[----:B------:R-:W-:-:S05]  /*3550*/  IADD3.X R19, R35, UR10, RZ, P6, !PT ;  /* 0x0000000a23137c10 */ /* 0x000fca000b7fe4ff */
[----:B------:R-:W-:Y:S05]  /*3560*/  @!P1 BRA `(.L_x_80) ;  /* 0x0000000000049947 */ /* 0x000fea0003800000 */
[----:B------:R3:W5:Y:S02]  /*3570*/  LDG.E.LTC128B R63, desc[UR14][R18.64] ;  /* 0x0000000e123f7981 */ /* 0x000764000c1e1920 */
.L_x_80:
[----:B------:R-:W-:Y:S05]  /*3580*/  BSYNC B1 ;  /* 0x0000000000017941 */ /* 0x000fea0003800000 */
.L_x_79:
[----:B---3-5:R-:W-:Y:S01]  /*3590*/  FMUL R18, R63, R10 ;  /* 0x0000000a3f127220 */ /* 0x028fe20000400000 */
[----:B------:R-:W-:Y:S01]  /*35a0*/  IMAD.X R27, R21, 0x1, R15, P5 ;  /* 0x00000001151b7824 */ /* 0x000fe200028e060f */
[----:B------:R-:W-:Y:S01]  /*35b0*/  ISETP.GT.AND P0, PT, R12, 0x8, P0 ;  /* 0x000000080c00780c */ /* 0x000fe20000704270 */
[----:B------:R-:W-:Y:S01]  /*35c0*/  BSSY B1, `(.L_x_81) ;  /* 0x0000008000017945 */ /* 0x000fe20003800000 */
[----:B------:R-:W-:Y:S01]  /*35d0*/  FFMA R53, R53, R9, R18 ;  /* 0x0000000935357223 */ /* 0x000fe20000000012 */
[----:B------:R-:W-:Y:S02]  /*35e0*/  IADD3 R18, P4, R22, UR7, RZ ;  /* 0x0000000716127c10 */ /* 0x000fe4000ff9e0ff */
[----:B--2---:R-:W-:Y:S02]  /*35f0*/  IADD3 R24, P5, R28, R16, RZ ;  /* 0x000000101c187210 */ /* 0x004fe40007fbe0ff */
[----:B------:R2:W-:Y:S01]  /*3600*/  @P1 STG.E desc[UR14][R26.64], R53 ;  /* 0x000000351a001986 */ /* 0x0005e2000c10190e */
[----:B------:R-:W-:-:S05]  /*3610*/  IADD3.X R19, R23, UR8, RZ, P4, !PT ;  /* 0x0000000817137c10 */ /* 0x000fca000a7fe4ff */
[----:B------:R-:W-:Y:S05]  /*3620*/  @!P0 BRA `(.L_x_82) ;  /* 0x0000000000048947 */ /* 0x000fea0003800000 */
[----:B------:R3:W5:Y:S02]  /*3630*/  LDG.E.LTC128B R63, desc[UR14][R18.64] ;  /* 0x0000000e123f7981 */ /* 0x000764000c1e1920 */
.L_x_82:
[----:B------:R-:W-:Y:S05]  /*3640*/  BSYNC B1 ;  /* 0x0000000000017941 */ /* 0x000fea0003800000 */
.L_x_81:
[----:B------:R-:W-:Y:S01]  /*3650*/  ISETP.GT.AND P2, PT, R12, 0x8, P2 ;  /* 0x000000080c00780c */ /* 0x000fe20001744270 */
[----:B-----5:R-:W-:Y:S01]  /*3660*/  FMUL R13, R63, R10 ;  /* 0x0000000a3f0d7220 */ /* 0x020fe20000400000 */
[----:B------:R-:W-:Y:S01]  /*3670*/  IMAD.X R25, R29, 0x1, R14, P5 ;  /* 0x000000011d197824 */ /* 0x000fe200028e060e */
[----:B------:R-:W-:Y:S02]  /*3680*/  BSSY B1, `(.L_x_83) ;  /* 0x0000007000017945 */ /* 0x000fe40003800000 */
[----:B------:R-:W-:-:S05]  /*3690*/  FFMA R15, R54, R9, R13 ;  /* 0x00000009360f7223 */ /* 0x000fca000000000d */
[----:B------:R0:W-:Y:S01]  /*36a0*/  @P0 STG.E desc[UR14][R24.64], R15 ;  /* 0x0000000f18000986 */ /* 0x0001e2000c10190e */
[----:B------:R-:W-:-:S04]  /*36b0*/  IADD3 R12, P0, R34, UR7, RZ ;  /* 0x00000007220c7c10 */ /* 0x000fc8000ff1e0ff */
[----:B------:R-:W-:Y:S01]  /*36c0*/  IADD3.X R13, R35, UR8, RZ, P0, !PT ;  /* 0x00000008230d7c10 */ /* 0x000fe200087fe4ff */
[----:B------:R-:W-:Y:S08]  /*36d0*/  @!P2 BRA `(.L_x_84) ;  /* 0x000000000004a947 */ /* 0x000ff00003800000 */
[----:B------:R0:W5:Y:S02]  /*36e0*/  LDG.E.LTC128B R63, desc[UR14][R12.64] ;  /* 0x0000000e0c3f7981 */ /* 0x000164000c1e1920 */
.L_x_84:
[----:B------:R-:W-:Y:S05]  /*36f0*/  BSYNC B1 ;  /* 0x0000000000017941 */ /* 0x000fea0003800000 */
.L_x_83:
[----:B------:R-:W-:Y:S05]  /*3700*/  @!P2 BRA `(.L_x_85) ;  /* 0x0000000800d4a947 */ /* 0x000fea0003800000 */
[----:B------:R-:W-:Y:S01]  /*3710*/  IADD3 R16, P0, R20, R16, RZ ;  /* 0x0000001014107210 */ /* 0x000fe20007f1e0ff */
[----:B0----5:R-:W-:-:S04]  /*3720*/  FMUL R12, R63, R10 ;  /* 0x0000000a3f0c7220 */ /* 0x021fc80000400000 */
[----:B------:R-:W-:Y:S02]  /*3730*/  IMAD.X R17, R21, 0x1, R14, P0 ;  /* 0x0000000115117824 */ /* 0x000fe400000e060e */
[----:B------:R-:W-:-:S05]  /*3740*/  FFMA R55, R55, R9, R12 ;  /* 0x0000000937377223 */ /* 0x000fca000000000c */
[----:B------:R0:W-:Y:S01]  /*3750*/  STG.E desc[UR14][R16.64], R55 ;  /* 0x0000003710007986 */ /* 0x0001e2000c10190e */
[----:B------:R-:W-:Y:S05]  /*3760*/  BRA `(.L_x_85) ;  /* 0x0000000800bc7947 */ /* 0x000fea0003800000 */
.L_x_26:
[----:B------:R-:W-:Y:S01]  /*3770*/  ULDC.64 UR8, c[0x0][0x6c0] ;  /* 0x0001b00000087ab9 */ /* 0x000fe20000000a00 */
[----:B------:R-:W-:Y:S01]  /*3780*/  ISETP.GT.AND P2, PT, R13, 0x1, PT ;  /* 0x000000010d00780c */ /* 0x000fe20003f44270 */
[-C--:B--2---:R-:W-:Y:S01]  /*3790*/  FMUL R19, R24, R9.reuse ;  /* 0x0000000918137220 */ /* 0x084fe20000400000 */
[----:B------:R-:W-:Y:S01]  /*37a0*/  LEA R14, P1, R58, UR8, 0x2 ;  /* 0x000000083a0e7c11 */ /* 0x000fe2000f8210ff */
[-C--:B------:R-:W-:Y:S01]  /*37b0*/  FMUL R25, R25, R9.reuse ;  /* 0x0000000919197220 */ /* 0x080fe20000400000 */
[----:B------:R-:W-:Y:S01]  /*37c0*/  ISETP.GT.AND P4, PT, R12, RZ, P2 ;  /* 0x000000ff0c00720c */ /* 0x000fe20001784270 */
[----:B------:R-:W-:Y:S01]  /*37d0*/  IMAD.SHL.U32 R61, R68, 0x20, RZ ;  /* 0x00000020443d7824 */ /* 0x000fe200078e00ff */
[----:B------:R-:W-:Y:S01]  /*37e0*/  LEA.HI.X R15, R58, UR9, R57, 0x2, P1 ;  /* 0x000000093a0f7c11 */ /* 0x000fe200088f1439 */
[-C--:B------:R-:W-:Y:S01]  /*37f0*/  FMUL R21, R26, R9.reuse ;  /* 0x000000091a157220 */ /* 0x080fe20000400000 */
[----:B------:R-:W-:Y:S01]  /*3800*/  ISETP.GT.AND P1, PT, R12, 0x8, P0 ;  /* 0x000000080c00780c */ /* 0x000fe20000724270 */
[-C--:B------:R-:W-:Y:S01]  /*3810*/  FMUL R27, R27, R9.reuse ;  /* 0x000000091b1b7220 */ /* 0x080fe20000400000 */
[----:B------:R-:W-:Y:S01]  /*3820*/  ISETP.GT.AND P0, PT, R13, 0x8, PT ;  /* 0x000000080d00780c */ /* 0x000fe20003f04270 */
[----:B------:R0:W-:Y:S01]  /*3830*/  @P5 STG.E desc[UR14][R14.64], R19 ;  /* 0x000000130e005986 */ /* 0x0001e2000c10190e */
[-C--:B------:R-:W-:Y:S01]  /*3840*/  LEA R16, P5, R68, R14.reuse, 0x2 ;  /* 0x0000000e44107211 */ /* 0x080fe200078a10ff */
[-C--:B------:R-:W-:Y:S01]  /*3850*/  FMUL R23, R28, R9.reuse ;  /* 0x000000091c177220 */ /* 0x080fe20000400000 */
[----:B------:R-:W-:Y:S01]  /*3860*/  ISETP.GT.AND P2, PT, R12, 0x8, P2 ;  /* 0x000000080c00780c */ /* 0x000fe20001744270 */
[----:B------:R-:W-:Y:S01]  /*3870*/  FMUL R29, R29, R9 ;  /* 0x000000091d1d7220 */ /* 0x000fe20000400000 */
[--C-:B------:R-:W-:Y:S01]  /*3880*/  LEA.HI.X R17, R68, R15, R69.reuse, 0x2, P5 ;  /* 0x0000000f44117211 */ /* 0x100fe200028f1445 */
[-C--:B------:R-:W-:Y:S01]  /*3890*/  FMUL R57, R30, R9.reuse ;  /* 0x000000091e397220 */ /* 0x080fe20000400000 */
[----:B------:R-:W-:Y:S01]  /*38a0*/  SHF.L.U64.HI R59, R68, 0x5, R69 ;  /* 0x00000005443b7819 */ /* 0x000fe20000010245 */
[-C--:B------:R-:W-:Y:S01]  /*38b0*/  FMUL R31, R31, R9.reuse ;  /* 0x000000091f1f7220 */ /* 0x080fe20000400000 */
[C---:B------:R-:W-:Y:S01]  /*38c0*/  ISETP.GT.AND P5, PT, R12.reuse, RZ, P0 ;  /* 0x000000ff0c00720c */ /* 0x040fe200007a4270 */
[----:B------:R-:W-:Y:S01]  /*38d0*/  @P4 STG.E desc[UR14][R16.64], R25 ;  /* 0x0000001910004986 */ /* 0x000fe2000c10190e */
[----:B------:R-:W-:Y:S01]  /*38e0*/  IADD3 R18, P4, R61, R14, RZ ;  /* 0x0000000e3d127210 */ /* 0x000fe20007f9e0ff */
[-C--:B------:R-:W-:Y:S01]  /*38f0*/  FMUL R33, R33, R9.reuse ;  /* 0x0000000921217220 */ /* 0x080fe20000400000 */
[----:B------:R-:W-:Y:S01]  /*3900*/  IADD3 R20, P6, R61, R16, RZ ;  /* 0x000000103d147210 */ /* 0x000fe20007fde0ff */
[----:B------:R1:W-:Y:S01]  /*3910*/  @P1 STG.E desc[UR14][R14.64+0x20], R21 ;  /* 0x000020150e001986 */ /* 0x0003e2000c10190e */
[----:B------:R-:W-:Y:S01]  /*3920*/  ISETP.GT.AND P1, PT, R13, 0x9, PT ;  /* 0x000000090d00780c */ /* 0x000fe20003f24270 */
[----:B0-----:R-:W-:Y:S01]  /*3930*/  IMAD.X R19, R59, 0x1, R15, P4 ;  /* 0x000000013b137824 */ /* 0x001fe200020e060f */
[C---:B------:R-:W-:Y:S01]  /*3940*/  ISETP.GT.AND P0, PT, R12.reuse, 0x8, P0 ;  /* 0x000000080c00780c */ /* 0x040fe20000704270 */
[----:B------:R0:W-:Y:S01]  /*3950*/  @P2 STG.E desc[UR14][R16.64+0x20], R27 ;  /* 0x0000201b10002986 */ /* 0x0001e2000c10190e */
[C---:B------:R-:W-:Y:S01]  /*3960*/  ISETP.GT.AND P4, PT, R12.reuse, RZ, P1 ;  /* 0x000000ff0c00720c */ /* 0x040fe20000f84270 */
[-C--:B------:R-:W-:Y:S01]  /*3970*/  FMUL R35, R35, R9.reuse ;  /* 0x0000000923237220 */ /* 0x080fe20000400000 */
[----:B------:R-:W-:Y:S01]  /*3980*/  IADD3 R63, P2, R61, 0x20, RZ ;  /* 0x000000203d3f7810 */ /* 0x000fe20007f5e0ff */
[----:B------:R2:W-:Y:S01]  /*3990*/  @P5 STG.E desc[UR14][R18.64], R23 ;  /* 0x0000001712005986 */ /* 0x0005e2000c10190e */
[----:B------:R-:W-:Y:S01]  /*39a0*/  ISETP.GT.AND P1, PT, R12, 0x8, P1 ;  /* 0x000000080c00780c */ /* 0x000fe20000f24270 */
[-C--:B------:R-:W-:Y:S01]  /*39b0*/  FMUL R37, R37, R9.reuse ;  /* 0x0000000925257220 */ /* 0x080fe20000400000 */
[-C--:B------:R-:W-:Y:S01]  /*39c0*/  FMUL R39, R39, R9.reuse ;  /* 0x0000000927277220 */ /* 0x080fe20000400000 */
[----:B-1----:R-:W-:Y:S01]  /*39d0*/  IADD3 R14, P5, R63, R14, RZ ;  /* 0x0000000e3f0e7210 */ /* 0x002fe20007fbe0ff */
[----:B------:R-:W-:Y:S01]  /*39e0*/  IMAD.X R21, R59, 0x1, R17, P6 ;  /* 0x000000013b157824 */ /* 0x000fe200030e0611 */
[----:B------:R-:W-:Y:S01]  /*39f0*/  IADD3 R22, P6, R61, R18, RZ ;  /* 0x000000123d167210 */ /* 0x000fe20007fde0ff */
[----:B------:R-:W-:Y:S01]  /*3a00*/  IMAD.X R65, RZ, RZ, R59, P2 ;  /* 0x000000ffff417224 */ /* 0x000fe200010e063b */
[----:B------:R-:W-:Y:S01]  /*3a10*/  ISETP.GT.AND P2, PT, R13, 0x10, PT ;  /* 0x000000100d00780c */ /* 0x000fe20003f44270 */
[-C--:B0-----:R-:W-:Y:S01]  /*3a20*/  FMUL R27, R32, R9.reuse ;  /* 0x00000009201b7220 */ /* 0x081fe20000400000 */
[----:B------:R0:W-:Y:S01]  /*3a30*/  @P4 STG.E desc[UR14][R20.64], R29 ;  /* 0x0000001d14004986 */ /* 0x0001e2000c10190e */
[----:B------:R-:W-:Y:S01]  /*3a40*/  IMAD.X R15, R65, 0x1, R15, P5 ;  /* 0x00000001410f7824 */ /* 0x000fe200028e060f */
[----:B------:R-:W-:Y:S01]  /*3a50*/  IADD3 R16, P4, R63, R16, RZ ;  /* 0x000000103f107210 */ /* 0x000fe20007f9e0ff */
[----:B--2---:R-:W-:Y:S01]  /*3a60*/  IMAD.X R23, R59, 0x1, R19, P6 ;  /* 0x000000013b177824 */ /* 0x004fe200030e0613 */
[----:B------:R-:W-:Y:S01]  /*3a70*/  ISETP.GT.AND P5, PT, R12, RZ, P2 ;  /* 0x000000ff0c00720c */ /* 0x000fe200017a4270 */
[----:B------:R-:W-:Y:S01]  /*3a80*/  FMUL R41, R41, R9 ;  /* 0x0000000929297220 */ /* 0x000fe20000400000 */
[----:B------:R1:W-:Y:S01]  /*3a90*/  @P0 STG.E desc[UR14][R14.64], R57 ;  /* 0x000000390e000986 */ /* 0x0003e2000c10190e */
[----:B------:R-:W-:Y:S01]  /*3aa0*/  ISETP.GT.AND P0, PT, R13, 0x11, PT ;  /* 0x000000110d00780c */ /* 0x000fe20003f04270 */
[----:B------:R-:W-:-:S02]  /*3ab0*/  IMAD.X R17, R65, 0x1, R17, P4 ;  /* 0x0000000141117824 */ /* 0x000fc400020e0611 */
[-C--:B------:R-:W-:Y:S01]  /*3ac0*/  FMUL R43, R43, R9.reuse ;  /* 0x000000092b2b7220 */ /* 0x080fe20000400000 */
[-C--:B------:R-:W-:Y:S01]  /*3ad0*/  FMUL R45, R45, R9.reuse ;  /* 0x000000092d2d7220 */ /* 0x080fe20000400000 */
[----:B------:R-:W-:Y:S01]  /*3ae0*/  ISETP.GT.AND P4, PT, R12, RZ, P0 ;  /* 0x000000ff0c00720c */ /* 0x000fe20000784270 */
[-C--:B0-----:R-:W-:Y:S01]  /*3af0*/  FMUL R29, R34, R9.reuse ;  /* 0x00000009221d7220 */ /* 0x081fe20000400000 */
[----:B------:R0:W-:Y:S01]  /*3b00*/  @P1 STG.E desc[UR14][R16.64], R31 ;  /* 0x0000001f10001986 */ /* 0x0001e2000c10190e */
[C---:B------:R-:W-:Y:S01]  /*3b10*/  ISETP.GT.AND P1, PT, R12.reuse, 0x8, P2 ;  /* 0x000000080c00780c */ /* 0x040fe20001724270 */
[-C--:B------:R-:W-:Y:S01]  /*3b20*/  FMUL R47, R47, R9.reuse ;  /* 0x000000092f2f7220 */ /* 0x080fe20000400000 */
[----:B------:R-:W-:Y:S01]  /*3b30*/  IADD3 R24, P2, R61, R20, RZ ;  /* 0x000000143d187210 */ /* 0x000fe20007f5e0ff */
[----:B------:R2:W-:Y:S01]  /*3b40*/  @P5 STG.E desc[UR14][R22.64], R27 ;  /* 0x0000001b16005986 */ /* 0x0005e2000c10190e */
[----:B-1----:R-:W-:Y:S01]  /*3b50*/  IADD3 R14, P5, R63, R18, RZ ;  /* 0x000000123f0e7210 */ /* 0x002fe20007fbe0ff */
[-C--:B------:R-:W-:Y:S01]  /*3b60*/  FMUL R49, R49, R9.reuse ;  /* 0x0000000931317220 */ /* 0x080fe20000400000 */
[C---:B------:R-:W-:Y:S01]  /*3b70*/  ISETP.GT.AND P0, PT, R12.reuse, 0x8, P0 ;  /* 0x000000080c00780c */ /* 0x040fe20000704270 */
[----:B------:R-:W-:Y:S01]  /*3b80*/  IMAD.X R25, R59, 0x1, R21, P2 ;  /* 0x000000013b197824 */ /* 0x000fe200010e0615 */
[----:B------:R-:W-:Y:S01]  /*3b90*/  ISETP.GT.AND P2, PT, R13, 0x18, PT ;  /* 0x000000180d00780c */ /* 0x000fe20003f44270 */
[----:B------:R-:W-:Y:S01]  /*3ba0*/  IMAD.X R15, R65, 0x1, R19, P5 ;  /* 0x00000001410f7824 */ /* 0x000fe200028e0613 */
[----:B------:R-:W-:Y:S01]  /*3bb0*/  IADD3 R18, P6, R61, R22, RZ ;  /* 0x000000163d127210 */ /* 0x000fe20007fde0ff */
[-C--:B------:R-:W-:Y:S01]  /*3bc0*/  FMUL R51, R51, R9.reuse ;  /* 0x0000000933337220 */ /* 0x080fe20000400000 */
[----:B------:R-:W-:Y:S01]  /*3bd0*/  @P4 STG.E desc[UR14][R24.64], R33 ;  /* 0x0000002118004986 */ /* 0x000fe2000c10190e */
[----:B------:R-:W-:Y:S01]  /*3be0*/  ISETP.GT.AND P5, PT, R12, RZ, P2 ;  /* 0x000000ff0c00720c */ /* 0x000fe200017a4270 */
[-C--:B------:R-:W-:Y:S01]  /*3bf0*/  FMUL R53, R53, R9.reuse ;  /* 0x0000000935357220 */ /* 0x080fe20000400000 */
[----:B0-----:R-:W-:Y:S01]  /*3c00*/  IADD3 R16, P4, R63, R20, RZ ;  /* 0x000000143f107210 */ /* 0x001fe20007f9e0ff */
[----:B------:R0:W-:Y:S01]  /*3c10*/  @P1 STG.E desc[UR14][R14.64], R29 ;  /* 0x0000001d0e001986 */ /* 0x0001e2000c10190e */
[----:B------:R-:W-:Y:S01]  /*3c20*/  ISETP.GT.AND P1, PT, R13, 0x19, PT ;  /* 0x000000190d00780c */ /* 0x000fe20003f24270 */
[-C--:B--2---:R-:W-:Y:S01]  /*3c30*/  FMUL R27, R36, R9.reuse ;  /* 0x00000009241b7220 */ /* 0x084fe20000400000 */
[----:B------:R-:W-:Y:S01]  /*3c40*/  IMAD.X R19, R59, 0x1, R23, P6 ;  /* 0x000000013b137824 */ /* 0x000fe200030e0617 */
[C---:B------:R-:W-:Y:S01]  /*3c50*/  ISETP.GT.AND P2, PT, R12.reuse, 0x8, P2 ;  /* 0x000000080c00780c */ /* 0x040fe20001744270 */
[----:B------:R-:W-:Y:S01]  /*3c60*/  IMAD.X R17, R65, 0x1, R21, P4 ;  /* 0x0000000141117824 */ /* 0x000fe200020e0615 */
[C---:B------:R-:W-:Y:S01]  /*3c70*/  ISETP.GT.AND P4, PT, R12.reuse, RZ, P1 ;  /* 0x000000ff0c00720c */ /* 0x040fe20000f84270 */
[----:B------:R-:W-:Y:S01]  /*3c80*/  FMUL R55, R55, R9 ;  /* 0x0000000937377220 */ /* 0x000fe20000400000 */
[----:B------:R-:W-:-:S02]  /*3c90*/  ISETP.GT.AND P1, PT, R12, 0x8, P1 ;  /* 0x000000080c00780c */ /* 0x000fc40000f24270 */
[----:B------:R1:W-:Y:S01]  /*3ca0*/  @P0 STG.E desc[UR14][R16.64], R35 ;  /* 0x0000002310000986 */ /* 0x0003e2000c10190e */
[----:B------:R-:W-:Y:S01]  /*3cb0*/  IADD3 R20, P0, R61, R24, RZ ;  /* 0x000000183d147210 */ /* 0x000fe20007f1e0ff */
[----:B0-----:R-:W-:Y:S02]  /*3cc0*/  FMUL R29, R38, R9 ;  /* 0x00000009261d7220 */ /* 0x001fe40000400000 */
[----:B------:R0:W-:Y:S01]  /*3cd0*/  @P5 STG.E desc[UR14][R18.64], R27 ;  /* 0x0000001b12005986 */ /* 0x0001e2000c10190e */
[----:B------:R-:W-:Y:S01]  /*3ce0*/  IADD3 R14, P5, R63, R22, RZ ;  /* 0x000000163f0e7210 */ /* 0x000fe20007fbe0ff */
[----:B------:R-:W-:Y:S01]  /*3cf0*/  IMAD.X R21, R59, 0x1, R25, P0 ;  /* 0x000000013b157824 */ /* 0x000fe200000e0619 */
[----:B------:R-:W-:Y:S02]  /*3d00*/  ISETP.GT.AND P0, PT, R13, 0x20, PT ;  /* 0x000000200d00780c */ /* 0x000fe40003f04270 */
[----:B------:R-:W-:Y:S01]  /*3d10*/  IADD3 R22, P6, R61, R18, RZ ;  /* 0x000000123d167210 */ /* 0x000fe20007fde0ff */
[----:B------:R-:W-:Y:S01]  /*3d20*/  IMAD.X R15, R65, 0x1, R23, P5 ;  /* 0x00000001410f7824 */ /* 0x000fe200028e0617 */
[----:B------:R-:W-:Y:S01]  /*3d30*/  @P4 STG.E desc[UR14][R20.64], R37 ;  /* 0x0000002514004986 */ /* 0x000fe2000c10190e */
[----:B-1----:R-:W-:-:S02]  /*3d40*/  IADD3 R16, P5, R63, R24, RZ ;  /* 0x000000183f107210 */ /* 0x002fc40007fbe0ff */
[----:B------:R-:W-:Y:S01]  /*3d50*/  ISETP.GT.AND P4, PT, R12, RZ, P0 ;  /* 0x000000ff0c00720c */ /* 0x000fe20000784270 */
[----:B------:R1:W-:Y:S01]  /*3d60*/  @P2 STG.E desc[UR14][R14.64], R29 ;  /* 0x0000001d0e002986 */ /* 0x0003e2000c10190e */
[----:B------:R-:W-:Y:S01]  /*3d70*/  ISETP.GT.AND P2, PT, R13, 0x21, PT ;  /* 0x000000210d00780c */ /* 0x000fe20003f44270 */
[----:B------:R-:W-:Y:S02]  /*3d80*/  IMAD.X R17, R65, 0x1, R25, P5 ;  /* 0x0000000141117824 */ /* 0x000fe400028e0619 */
[----:B0-----:R-:W-:Y:S01]  /*3d90*/  FMUL R27, R40, R9 ;  /* 0x00000009281b7220 */ /* 0x001fe20000400000 */
[----:B------:R-:W-:Y:S01]  /*3da0*/  IMAD.X R23, R59, 0x1, R19, P6 ;  /* 0x000000013b177824 */ /* 0x000fe200030e0613 */
[C---:B------:R-:W-:Y:S01]  /*3db0*/  ISETP.GT.AND P5, PT, R12.reuse, RZ, P2 ;  /* 0x000000ff0c00720c */ /* 0x040fe200017a4270 */
[----:B------:R0:W-:Y:S01]  /*3dc0*/  @P1 STG.E desc[UR14][R16.64], R39 ;  /* 0x0000002710001986 */ /* 0x0001e2000c10190e */
[----:B------:R-:W-:Y:S02]  /*3dd0*/  IADD3 R24, P1, R61, R20, RZ ;  /* 0x000000143d187210 */ /* 0x000fe40007f3e0ff */
[----:B------:R-:W-:-:S02]  /*3de0*/  ISETP.GT.AND P0, PT, R12, 0x8, P0 ;  /* 0x000000080c00780c */ /* 0x000fc40000704270 */
[----:B------:R2:W-:Y:S01]  /*3df0*/  @P4 STG.E desc[UR14][R22.64], R27 ;  /* 0x0000001b16004986 */ /* 0x0005e2000c10190e */
[----:B-1----:R-:W-:Y:S01]  /*3e00*/  IADD3 R14, P4, R63, R18, RZ ;  /* 0x000000123f0e7210 */ /* 0x002fe20007f9e0ff */
[----:B------:R-:W-:Y:S01]  /*3e10*/  IMAD.X R25, R59, 0x1, R21, P1 ;  /* 0x000000013b197824 */ /* 0x000fe200008e0615 */
[----:B------:R-:W-:Y:S01]  /*3e20*/  ISETP.GT.AND P1, PT, R13, 0x28, PT ;  /* 0x000000280d00780c */ /* 0x000fe20003f24270 */
[-C--:B------:R-:W-:Y:S01]  /*3e30*/  FMUL R29, R42, R9.reuse ;  /* 0x000000092a1d7220 */ /* 0x080fe20000400000 */
[C---:B------:R-:W-:Y:S01]  /*3e40*/  ISETP.GT.AND P2, PT, R12.reuse, 0x8, P2 ;  /* 0x000000080c00780c */ /* 0x040fe20001744270 */
[----:B------:R-:W-:Y:S01]  /*3e50*/  IMAD.X R15, R65, 0x1, R19, P4 ;  /* 0x00000001410f7824 */ /* 0x000fe200020e0613 */
[----:B------:R-:W-:Y:S01]  /*3e60*/  @P5 STG.E desc[UR14][R24.64], R41 ;  /* 0x0000002918005986 */ /* 0x000fe2000c10190e */
[----:B0-----:R-:W-:Y:S02]  /*3e70*/  IADD3 R16, P5, R63, R20, RZ ;  /* 0x000000143f107210 */ /* 0x001fe40007fbe0ff */
[----:B------:R-:W-:Y:S01]  /*3e80*/  ISETP.GT.AND P4, PT, R12, RZ, P1 ;  /* 0x000000ff0c00720c */ /* 0x000fe20000f84270 */
[----:B------:R0:W-:Y:S01]  /*3e90*/  @P0 STG.E desc[UR14][R14.64], R29 ;  /* 0x0000001d0e000986 */ /* 0x0001e2000c10190e */
[----:B------:R-:W-:Y:S01]  /*3ea0*/  ISETP.GT.AND P0, PT, R13, 0x29, PT ;  /* 0x000000290d00780c */ /* 0x000fe20003f04270 */
[----:B------:R-:W-:Y:S01]  /*3eb0*/  IMAD.X R17, R65, 0x1, R21, P5 ;  /* 0x0000000141117824 */ /* 0x000fe200028e0615 */
[----:B------:R-:W-:Y:S01]  /*3ec0*/  IADD3 R18, P6, R61, R22, RZ ;  /* 0x000000163d127210 */ /* 0x000fe20007fde0ff */
[----:B--2---:R-:W-:Y:S01]  /*3ed0*/  FMUL R27, R44, R9 ;  /* 0x000000092c1b7220 */ /* 0x004fe20000400000 */
[----:B------:R-:W-:-:S02]  /*3ee0*/  ISETP.GT.AND P5, PT, R12, RZ, P0 ;  /* 0x000000ff0c00720c */ /* 0x000fc400007a4270 */
[----:B------:R1:W-:Y:S01]  /*3ef0*/  @P2 STG.E desc[UR14][R16.64], R43 ;  /* 0x0000002b10002986 */ /* 0x0003e2000c10190e */
[----:B------:R-:W-:Y:S01]  /*3f00*/  IMAD.X R19, R59, 0x1, R23, P6 ;  /* 0x000000013b137824 */ /* 0x000fe200030e0617 */
[----:B------:R-:W-:Y:S02]  /*3f10*/  IADD3 R20, P2, R61, R24, RZ ;  /* 0x000000183d147210 */ /* 0x000fe40007f5e0ff */
[----:B------:R-:W-:Y:S01]  /*3f20*/  ISETP.GT.AND P1, PT, R12, 0x8, P1 ;  /* 0x000000080c00780c */ /* 0x000fe20000f24270 */
[----:B0-----:R-:W-:Y:S01]  /*3f30*/  FMUL R29, R46, R9 ;  /* 0x000000092e1d7220 */ /* 0x001fe20000400000 */
[----:B------:R0:W-:Y:S01]  /*3f40*/  @P4 STG.E desc[UR14][R18.64], R27 ;  /* 0x0000001b12004986 */ /* 0x0001e2000c10190e */
[----:B------:R-:W-:Y:S01]  /*3f50*/  IADD3 R14, P4, R63, R22, RZ ;  /* 0x000000163f0e7210 */ /* 0x000fe20007f9e0ff */
[----:B------:R-:W-:Y:S01]  /*3f60*/  IMAD.X R21, R59, 0x1, R25, P2 ;  /* 0x000000013b157824 */ /* 0x000fe200010e0619 */
[----:B------:R-:W-:Y:S02]  /*3f70*/  ISETP.GT.AND P0, PT, R12, 0x8, P0 ;  /* 0x000000080c00780c */ /* 0x000fe40000704270 */
[----:B------:R-:W-:Y:S01]  /*3f80*/  ISETP.GT.AND P2, PT, R13, 0x30, PT ;  /* 0x000000300d00780c */ /* 0x000fe20003f44270 */
[----:B------:R-:W-:Y:S01]  /*3f90*/  IMAD.X R15, R65, 0x1, R23, P4 ;  /* 0x00000001410f7824 */ /* 0x000fe200020e0617 */
[----:B------:R-:W-:Y:S01]  /*3fa0*/  @P5 STG.E desc[UR14][R20.64], R45 ;  /* 0x0000002d14005986 */ /* 0x000fe2000c10190e */
[----:B-1----:R-:W-:-:S02]  /*3fb0*/  IADD3 R16, P5, R63, R24, RZ ;  /* 0x000000183f107210 */ /* 0x002fc40007fbe0ff */
[----:B------:R-:W-:Y:S01]  /*3fc0*/  ISETP.GT.AND P4, PT, R12, RZ, P2 ;  /* 0x000000ff0c00720c */ /* 0x000fe20001784270 */
[----:B------:R1:W-:Y:S01]  /*3fd0*/  @P1 STG.E desc[UR14][R14.64], R29 ;  /* 0x0000001d0e001986 */ /* 0x0003e2000c10190e */
[----:B------:R-:W-:Y:S01]  /*3fe0*/  ISETP.GT.AND P1, PT, R13, 0x31, PT ;  /* 0x000000310d00780c */ /* 0x000fe20003f24270 */
[----:B------:R-:W-:Y:S01]  /*3ff0*/  IMAD.X R17, R65, 0x1, R25, P5 ;  /* 0x0000000141117824 */ /* 0x000fe200028e0619 */
[----:B------:R-:W-:Y:S01]  /*4000*/  IADD3 R22, P6, R61, R18, RZ ;  /* 0x000000123d167210 */ /* 0x000fe20007fde0ff */
[----:B0-----:R-:W-:Y:S01]  /*4010*/  FMUL R27, R48, R9 ;  /* 0x00000009301b7220 */ /* 0x001fe20000400000 */
[----:B------:R-:W-:Y:S02]  /*4020*/  ISETP.GT.AND P5, PT, R12, RZ, P1 ;  /* 0x000000ff0c00720c */ /* 0x000fe40000fa4270 */
[----:B------:R0:W-:Y:S01]  /*4030*/  @P0 STG.E desc[UR14][R16.64], R47 ;  /* 0x0000002f10000986 */ /* 0x0001e2000c10190e */
[----:B------:R-:W-:Y:S01]  /*4040*/  IMAD.X R23, R59, 0x1, R19, P6 ;  /* 0x000000013b177824 */ /* 0x000fe200030e0613 */
[----:B------:R-:W-:-:S02]  /*4050*/  IADD3 R24, P0, R61, R20, RZ ;  /* 0x000000143d187210 */ /* 0x000fc40007f1e0ff */
[----:B------:R-:W-:Y:S01]  /*4060*/  ISETP.GT.AND P6, PT, R12, 0x8, P2 ;  /* 0x000000080c00780c */ /* 0x000fe200017c4270 */
[----:B-1----:R-:W-:Y:S01]  /*4070*/  FMUL R29, R50, R9 ;  /* 0x00000009321d7220 */ /* 0x002fe20000400000 */
[----:B------:R1:W-:Y:S01]  /*4080*/  @P4 STG.E desc[UR14][R22.64], R27 ;  /* 0x0000001b16004986 */ /* 0x0003e2000c10190e */
[----:B------:R-:W-:Y:S01]  /*4090*/  IMAD.X R25, R59, 0x1, R21, P0 ;  /* 0x000000013b197824 */ /* 0x000fe200000e0615 */
[----:B------:R-:W-:Y:S02]  /*40a0*/  IADD3 R14, P2, R63, R18, RZ ;  /* 0x000000123f0e7210 */ /* 0x000fe40007f5e0ff */
[----:B------:R-:W-:Y:S02]  /*40b0*/  ISETP.GT.AND P0, PT, R13, 0x38, PT ;  /* 0x000000380d00780c */ /* 0x000fe40003f04270 */
[----:B0-----:R-:W-:Y:S01]  /*40c0*/  IADD3 R16, P4, R63, R20, RZ ;  /* 0x000000143f107210 */ /* 0x001fe20007f9e0ff */
[----:B------:R-:W-:Y:S01]  /*40d0*/  @P5 STG.E desc[UR14][R24.64], R49 ;  /* 0x0000003118005986 */ /* 0x000fe2000c10190e */
[----:B------:R-:W-:Y:S01]  /*40e0*/  IMAD.X R15, R65, 0x1, R19, P2 ;  /* 0x00000001410f7824 */ /* 0x000fe200010e0613 */
[----:B------:R-:W-:-:S02]  /*40f0*/  IADD3 R18, P5, R61, R22, RZ ;  /* 0x000000163d127210 */ /* 0x000fc40007fbe0ff */
[----:B------:R-:W-:Y:S01]  /*4100*/  IMAD.X R17, R65, 0x1, R21, P4 ;  /* 0x0000000141117824 */ /* 0x000fe200020e0615 */
[----:B-1----:R-:W-:Y:S01]  /*4110*/  IADD3 R22, P4, R63, R22, RZ ;  /* 0x000000163f167210 */ /* 0x002fe20007f9e0ff */
[----:B------:R0:W-:Y:S01]  /*4120*/  @P6 STG.E desc[UR14][R14.64], R29 ;  /* 0x0000001d0e006986 */ /* 0x0001e2000c10190e */
[----:B------:R-:W-:Y:S01]  /*4130*/  ISETP.GT.AND P2, PT, R13, 0x39, PT ;  /* 0x000000390d00780c */ /* 0x000fe20003f44270 */
[--C-:B------:R-:W-:Y:S01]  /*4140*/  IMAD.X R19, R59, 0x1, R23.reuse, P5 ;  /* 0x000000013b137824 */ /* 0x100fe200028e0617 */
[C---:B------:R-:W-:Y:S01]  /*4150*/  ISETP.GT.AND P1, PT, R12.reuse, 0x8, P1 ;  /* 0x000000080c00780c */ /* 0x040fe20000f24270 */
[----:B------:R-:W-:Y:S01]  /*4160*/  IMAD.X R23, R65, 0x1, R23, P4 ;  /* 0x0000000141177824 */ /* 0x000fe200020e0617 */
[----:B------:R-:W-:Y:S01]  /*4170*/  ISETP.GT.AND P6, PT, R12, RZ, P0 ;  /* 0x000000ff0c00720c */ /* 0x000fe200007c4270 */
[----:B------:R-:W-:Y:S01]  /*4180*/  FMUL R27, R54, R9 ;  /* 0x00000009361b7220 */ /* 0x000fe20000400000 */
[----:B------:R-:W-:Y:S02]  /*4190*/  IADD3 R20, P5, R61, R24, RZ ;  /* 0x000000183d147210 */ /* 0x000fe40007fbe0ff */
[----:B------:R-:W-:-:S02]  /*41a0*/  ISETP.GT.AND P4, PT, R12, RZ, P2 ;  /* 0x000000ff0c00720c */ /* 0x000fc40001784270 */
[C---:B------:R-:W-:Y:S01]  /*41b0*/  ISETP.GT.AND P0, PT, R12.reuse, 0x8, P0 ;  /* 0x000000080c00780c */ /* 0x040fe20000704270 */
[--C-:B------:R-:W-:Y:S01]  /*41c0*/  IMAD.X R21, R59, 0x1, R25.reuse, P5 ;  /* 0x000000013b157824 */ /* 0x100fe200028e0619 */
[----:B------:R-:W-:Y:S01]  /*41d0*/  ISETP.GT.AND P2, PT, R12, 0x8, P2 ;  /* 0x000000080c00780c */ /* 0x000fe20001744270 */
[----:B0-----:R-:W-:Y:S01]  /*41e0*/  FMUL R15, R52, R9 ;  /* 0x00000009340f7220 */ /* 0x001fe20000400000 */
[----:B------:R-:W-:Y:S01]  /*41f0*/  IADD3 R12, P5, R63, R24, RZ ;  /* 0x000000183f0c7210 */ /* 0x000fe20007fbe0ff */
[----:B------:R0:W-:Y:S04]  /*4200*/  @P1 STG.E desc[UR14][R16.64], R51 ;  /* 0x0000003310001986 */ /* 0x0001e8000c10190e */
[----:B------:R-:W-:Y:S01]  /*4210*/  IMAD.X R13, R65, 0x1, R25, P5 ;  /* 0x00000001410d7824 */ /* 0x000fe200028e0619 */
[----:B------:R0:W-:Y:S04]  /*4220*/  @P6 STG.E desc[UR14][R18.64], R15 ;  /* 0x0000000f12006986 */ /* 0x0001e8000c10190e */
[----:B------:R0:W-:Y:S04]  /*4230*/  @P4 STG.E desc[UR14][R20.64], R53 ;  /* 0x0000003514004986 */ /* 0x0001e8000c10190e */
[----:B------:R0:W-:Y:S04]  /*4240*/  @P0 STG.E desc[UR14][R22.64], R27 ;  /* 0x0000001b16000986 */ /* 0x0001e8000c10190e */
[----:B------:R0:W-:Y:S02]  /*4250*/  @P2 STG.E desc[UR14][R12.64], R55 ;  /* 0x000000370c002986 */ /* 0x0001e4000c10190e */
.L_x_85:
[----:B------:R-:W-:Y:S05]  /*4260*/  BSYNC B0 ;  /* 0x0000000000007941 */ /* 0x000fea0003800000 */
.L_x_25:
[----:B------:R-:W-:Y:S01]  /*4270*/  ULDC UR8, c[0x0][0xc] ;  /* 0x0000030000087ab9 */ /* 0x000fe20000000800 */
[----:B------:R-:W-:Y:S01]  /*4280*/  ULDC UR9, c[0x0][0x10] ;  /* 0x0000040000097ab9 */ /* 0x000fe20000000800 */
[----:B0-----:R-:W0:Y:S01]  /*4290*/  LDC R13, c[0x0][0x14] ;  /* 0x00000500ff0d7b82 */ /* 0x001e220000000800 */
[----:B------:R-:W-:Y:S01]  /*42a0*/  UIMAD.WIDE.U32 UR8, UR8, UR9, URZ ;  /* 0x00000009080872a5 */ /* 0x000fe2000f8e003f */
[----:B------:R-:W-:Y:S01]  /*42b0*/  PRMT R12, RZ, 0x7610, R12 ;  /* 0x00007610ff0c7816 */ /* 0x000fe2000000000c */
[----:B-1----:R-:W-:Y:S02]  /*42c0*/  IMAD.MOV.U32 R20, RZ, RZ, -0x1 ;  /* 0xffffffffff147424 */ /* 0x002fe400078e00ff */
[----:B------:R-:W-:Y:S02]  /*42d0*/  IMAD.MOV.U32 R14, RZ, RZ, -0x1 ;  /* 0xffffffffff0e7424 */ /* 0x000fe400078e00ff */
[----:B0-----:R-:W-:-:S04]  /*42e0*/  IMAD.WIDE.U32 R4, R13, UR8, R4 ;  /* 0x000000080d047c25 */ /* 0x001fc8000f8e0004 */
[----:B------:R-:W-:Y:S01]  /*42f0*/  IMAD R13, R13, UR9, RZ ;  /* 0x000000090d0d7c24 */ /* 0x000fe2000f8e02ff */
[----:B------:R-:W-:Y:S02]  /*4300*/  ULDC.64 UR8, c[0x0][0x750] ;  /* 0x0001d40000087ab9 */ /* 0x000fe40000000a00 */
[----:B------:R-:W-:Y:S01]  /*4310*/  ISETP.GE.U32.AND P0, PT, R4, UR8, PT ;  /* 0x0000000804007c0c */ /* 0x000fe2000bf06070 */
[----:B------:R-:W-:-:S05]  /*4320*/  IMAD.IADD R5, R5, 0x1, R13 ;  /* 0x0000000105057824 */ /* 0x000fca00078e020d */
[----:B------:R-:W-:-:S13]  /*4330*/  ISETP.GE.U32.AND.EX P0, PT, R5, UR9, PT, P0 ;  /* 0x0000000905007c0c */ /* 0x000fda000bf06100 */
[----:B------:R-:W-:Y:S05]  /*4340*/  @P0 BRA `(.L_x_86) ;  /* 0x0000000400640947 */ /* 0x000fea0003800000 */
[----:B------:R-:W0:Y:S01]  /*4350*/  S2R R24, SR_CTAID.X ;  /* 0x0000000000187919 */ /* 0x000e220000002500 */
[----:B---3--:R-:W1:Y:S01]  /*4360*/  LDC.64 R18, c[0x0][0x728] ;  /* 0x0001ca00ff127b82 */ /* 0x008e620000000a00 */
[----:B------:R-:W-:Y:S01]  /*4370*/  ULDC UR7, c[0x0][0x150] ;  /* 0x0000540000077ab9 */ /* 0x000fe20000000800 */
[----:B------:R-:W-:Y:S01]  /*4380*/  IMAD.MOV.U32 R16, RZ, RZ, R4 ;  /* 0x000000ffff107224 */ /* 0x000fe200078e0004 */
[----:B--2---:R-:W2:Y:S01]  /*4390*/  S2R R26, SR_CTAID.Y ;  /* 0x00000000001a7919 */ /* 0x004ea20000002600 */
[----:B------:R-:W-:-:S04]  /*43a0*/  IMAD.MOV.U32 R17, RZ, RZ, R5 ;  /* 0x000000ffff117224 */ /* 0x000fc800078e0005 */
[----:B------:R-:W3:Y:S08]  /*43b0*/  LDC R27, c[0x0][0x144] ;  /* 0x00005100ff1b7b82 */ /* 0x000ef00000000800 */
[----:B------:R-:W2:Y:S08]  /*43c0*/  LDC R20, c[0x0][0x730] ;  /* 0x0001cc00ff147b82 */ /* 0x000eb00000000800 */
[----:B------:R-:W2:Y:S01]  /*43d0*/  LDC.64 R22, c[0x0][0x720] ;  /* 0x0001c800ff167b82 */ /* 0x000ea20000000a00 */
[----:B-1----:R-:W-:-:S04]  /*43e0*/  ISETP.NE.U32.AND P0, PT, R18, RZ, PT ;  /* 0x000000ff1200720c */ /* 0x002fc80003f05070 */
[----:B------:R-:W-:Y:S02]  /*43f0*/  ISETP.NE.AND.EX P0, PT, R19, RZ, PT, P0 ;  /* 0x000000ff1300720c */ /* 0x000fe40003f05300 */
[----:B0-----:R-:W-:-:S05]  /*4400*/  I2FP.F32.U32 R11, R24 ;  /* 0x00000018000b7245 */ /* 0x001fca0000201000 */
[----:B------:R-:W-:-:S04]  /*4410*/  FMUL R11, R11, UR7 ;  /* 0x000000070b0b7c20 */ /* 0x000fc80008400000 */
[----:B------:R0:W1:Y:S02]  /*4420*/  F2I.U32.TRUNC.NTZ R25, R11 ;  /* 0x0000000b00197305 */ /* 0x000064000020f000 */
[----:B---3--:R-:W-:Y:S05]  /*4430*/  @!P0 BRA `(.L_x_87) ;  /* 0x0000000000288947 */ /* 0x008fea0003800000 */
[----:B0-----:R-:W0:Y:S02]  /*4440*/  LDC R11, c[0x0][0x734] ;  /* 0x0001cd00ff0b7b82 */ /* 0x001e240000000800 */
        /* <DEDUP_REMOVED lines=9> */
.L_x_87:
[-CC-:B--2---:R-:W-:Y:S01]  /*44e0*/  SHF.R.U64 R21, R16, R20.reuse, R17.reuse ;  /* 0x0000001410157219 */ /* 0x184fe20000001211 */
[----:B------:R-:W2:Y:S01]  /*44f0*/  LDC.64 R34, c[0x0][0x740] ;  /* 0x0001d000ff227b82 */ /* 0x000ea20000000a00 */
[----:B0-----:R-:W-:Y:S01]  /*4500*/  SHF.R.U32.HI R11, RZ, R20, R17 ;  /* 0x00000014ff0b7219 */ /* 0x001fe20000011611 */
[----:B-1----:R-:W-:Y:S01]  /*4510*/  IMAD.MOV R25, RZ, RZ, -R25 ;  /* 0x000000ffff197224 */ /* 0x002fe200078e0a19 */
[----:B------:R-:W-:Y:S01]  /*4520*/  IADD3 R15, P0, RZ, -R21, RZ ;  /* 0x80000015ff0f7210 */ /* 0x000fe20007f1e0ff */
[----:B------:R-:W-:Y:S02]  /*4530*/  ULDC UR7, c[0x0][0x154] ;  /* 0x0000550000077ab9 */ /* 0x000fe40000000800 */
[----:B------:R-:W-:Y:S02]  /*4540*/  IMAD R30, R27, R25, R24 ;  /* 0x000000191b1e7224 */ /* 0x000fe400078e0218 */
[----:B------:R-:W0:Y:S01]  /*4550*/  LDC R16, c[0x0][0x718] ;  /* 0x0001c600ff107b82 */ /* 0x000e220000000800 */
[----:B------:R-:W-:-:S02]  /*4560*/  IMAD.X R11, RZ, RZ, ~R11, P0 ;  /* 0x000000ffff0b7224 */ /* 0x000fc400000e0e0b */
[----:B------:R-:W-:-:S04]  /*4570*/  IMAD.WIDE.U32 R12, R15, R22, R4 ;  /* 0x000000160f0c7225 */ /* 0x000fc800078e0004 */
[----:B------:R-:W-:Y:S01]  /*4580*/  IMAD R14, R11, R22, RZ ;  /* 0x000000160b0e7224 */ /* 0x000fe200078e02ff */
[----:B------:R-:W1:Y:S03]  /*4590*/  LDC R28, c[0x0][0x708] ;  /* 0x0001c200ff1c7b82 */ /* 0x000e660000000800 */
[----:B------:R-:W-:Y:S02]  /*45a0*/  IMAD R11, R15, R23, R14 ;  /* 0x000000170f0b7224 */ /* 0x000fe400078e020e */
[----:B------:R-:W-:Y:S02]  /*45b0*/  IMAD.MOV.U32 R15, RZ, RZ, 0x1 ;  /* 0x00000001ff0f7424 */ /* 0x000fe400078e00ff */
[----:B------:R-:W-:Y:S01]  /*45c0*/  IMAD.IADD R11, R13, 0x1, R11 ;  /* 0x000000010d0b7824 */ /* 0x000fe200078e020b */
[----:B----4-:R-:W3:Y:S01]  /*45d0*/  LDC R32, c[0x0][0x758] ;  /* 0x0001d600ff207b82 */ /* 0x010ee20000000800 */
[----:B------:R-:W-:-:S02]  /*45e0*/  I2FP.F32.U32 R13, R26 ;  /* 0x0000001a000d7245 */ /* 0x000fc40000201000 */
[----:B--2---:R-:W-:-:S03]  /*45f0*/  ISETP.NE.U32.AND P0, PT, R34, RZ, PT ;  /* 0x000000ff2200720c */ /* 0x004fc60003f05070 */
[----:B------:R-:W-:Y:S01]  /*4600*/  FMUL R14, R13, UR7 ;  /* 0x000000070d0e7c20 */ /* 0x000fe20008400000 */
[----:B------:R-:W-:Y:S01]  /*4610*/  ISETP.NE.AND.EX P0, PT, R35, RZ, PT, P0 ;  /* 0x000000ff2300720c */ /* 0x000fe20003f05300 */
[----:B------:R-:W2:Y:S01]  /*4620*/  LDC R25, c[0x0][0x148] ;  /* 0x00005200ff197b82 */ /* 0x000ea20000000800 */
[-CC-:B0-----:R-:W-:Y:S01]  /*4630*/  SHF.R.U64 R20, R12, R16.reuse, R11.reuse ;  /* 0x000000100c147219 */ /* 0x181fe2000000120b */
[----:B------:R0:W4:Y:S01]  /*4640*/  F2I.U32.TRUNC.NTZ R22, R14 ;  /* 0x0000000e00167305 */ /* 0x000122000020f000 */
[----:B------:R-:W-:Y:S01]  /*4650*/  SHF.R.U32.HI R11, RZ, R16, R11 ;  /* 0x00000010ff0b7219 */ /* 0x000fe2000001160b */
[----:B------:R-:W-:-:S04]  /*4660*/  IMAD.MOV.U32 R13, RZ, RZ, -0x1 ;  /* 0xffffffffff0d7424 */ /* 0x000fc800078e00ff */
[----:B------:R-:W0:Y:S01]  /*4670*/  LDC R24, c[0x0][0x700] ;  /* 0x0001c000ff187b82 */ /* 0x000e220000000800 */
[-CC-:B-1----:R-:W-:Y:S02]  /*4680*/  SHF.R.U64 R18, R20, R28.reuse, R11.reuse ;  /* 0x0000001c14127219 */ /* 0x182fe4000000120b */
[----:B------:R-:W-:-:S05]  /*4690*/  SHF.R.U32.HI R11, RZ, R28, R11 ;  /* 0x0000001cff0b7219 */ /* 0x000fca000001160b */
[----:B------:R-:W1:Y:S01]  /*46a0*/  LDC R29, c[0x0][0x748] ;  /* 0x0001d200ff1d7b82 */ /* 0x000e620000000800 */
[-C--:B---3--:R-:W-:Y:S02]  /*46b0*/  SHF.L.U32 R12, R13, R32.reuse, RZ ;  /* 0x000000200d0c7219 */ /* 0x088fe400000006ff */
[-CC-:B------:R-:W-:Y:S02]  /*46c0*/  SHF.R.U64 R23, R18, R32.reuse, R11.reuse ;  /* 0x0000002012177219 */ /* 0x180fe4000000120b */
[----:B------:R-:W-:Y:S02]  /*46d0*/  SHF.R.U32.HI R13, RZ, R32, R11 ;  /* 0x00000020ff0d7219 */ /* 0x000fe4000001160b */
[----:B------:R-:W-:Y:S01]  /*46e0*/  LOP3.LUT R27, RZ, R12, RZ, 0x33, !PT ;  /* 0x0000000cff1b7212 */ /* 0x000fe200078e33ff */
[----:B------:R-:W3:Y:S01]  /*46f0*/  LDC R31, c[0x0][0x738] ;  /* 0x0001ce00ff1f7b82 */ /* 0x000ee20000000800 */
[----:B------:R-:W-:Y:S01]  /*4700*/  SHF.L.U32 R32, R15, R32, RZ ;  /* 0x000000200f207219 */ /* 0x000fe200000006ff */
[----:B------:R-:W-:-:S06]  /*4710*/  IMAD.MOV.U32 R12, RZ, RZ, R23 ;  /* 0x000000ffff0c7224 */ /* 0x000fcc00078e0017 */
[----:B------:R-:W0:Y:S01]  /*4720*/  LDC R33, c[0x0][0x710] ;  /* 0x0001c400ff217b82 */ /* 0x000e220000000800 */
[----:B----4-:R-:W-:Y:S05]  /*4730*/  @!P0 BRA `(.L_x_88) ;  /* 0x0000000000288947 */ /* 0x010fea0003800000 */
[----:B------:R-:W4:Y:S02]  /*4740*/  LDC R12, c[0x0][0x74c] ;  /* 0x0001d300ff0c7b82 */ /* 0x000f240000000800 */
[----:B----4-:R-:W-:-:S05]  /*4750*/  IADD3 R11, P0, R23, R12, RZ ;  /* 0x0000000c170b7210 */ /* 0x010fca0007f1e0ff */
[----:B------:R-:W-:-:S04]  /*4760*/  IMAD.X R19, RZ, RZ, R13, P0 ;  /* 0x000000ffff137224 */ /* 0x000fc800000e060d */
[----:B------:R-:W-:-:S04]  /*4770*/  IMAD.WIDE.U32 R12, R19, R34, RZ ;  /* 0x00000022130c7225 */ /* 0x000fc800078e00ff */
[----:B0-----:R-:W-:-:S04]  /*4780*/  IMAD.WIDE.U32 R14, P0, R11, R35, R12 ;  /* 0x000000230b0e7225 */ /* 0x001fc8000780000c */
[----:B------:R-:W-:-:S04]  /*4790*/  IMAD.WIDE.U32 R12, R11, R34, RZ ;  /* 0x000000220b0c7225 */ /* 0x000fc800078e00ff */
[----:B------:R-:W-:Y:S01]  /*47a0*/  IMAD.X R17, RZ, RZ, RZ, P0 ;  /* 0x000000ffff117224 */ /* 0x000fe200000e06ff */
[----:B------:R-:W-:Y:S01]  /*47b0*/  IADD3 RZ, P0, R13, R14, RZ ;  /* 0x0000000e0dff7210 */ /* 0x000fe20007f1e0ff */
[----:B------:R-:W-:-:S04]  /*47c0*/  IMAD.MOV.U32 R16, RZ, RZ, R15 ;  /* 0x000000ffff107224 */ /* 0x000fc800078e000f */
[----:B------:R-:W-:-:S08]  /*47d0*/  IMAD.WIDE.U32.X R12, R19, R35, R16, P0 ;  /* 0x00000023130c7225 */ /* 0x000fd000000e0410 */
.L_x_88:
[----:B-1----:R-:W-:Y:S01]  /*47e0*/  SHF.R.U64 R11, R12, R29, R13 ;  /* 0x0000001d0c0b7219 */ /* 0x002fe2000000120d */
[----:B0-----:R-:W-:Y:S01]  /*47f0*/  VIADD R13, R24, 0xffffffff ;  /* 0xffffffff180d7836 */ /* 0x001fe20000000000 */
[----:B------:R-:W-:Y:S01]  /*4800*/  LOP3.LUT R18, R18, R27, RZ, 0xc0, !PT ;  /* 0x0000001b12127212 */ /* 0x000fe200078ec0ff */
[----:B------:R-:W-:Y:S02]  /*4810*/  IMAD.MOV R22, RZ, RZ, -R22 ;  /* 0x000000ffff167224 */ /* 0x000fe400078e0a16 */
[----:B------:R-:W-:Y:S01]  /*4820*/  IMAD.MOV R12, RZ, RZ, -R11 ;  /* 0x000000ffff0c7224 */ /* 0x000fe200078e0a0b */
[----:B------:R-:W-:Y:S01]  /*4830*/  LOP3.LUT R13, R20, R13, RZ, 0xc0, !PT ;  /* 0x0000000d140d7212 */ /* 0x000fe200078ec0ff */
[----:B--2---:R-:W-:Y:S02]  /*4840*/  @P3 IMAD R30, R25, R22, R26 ;  /* 0x00000016191e3224 */ /* 0x004fe400078e021a */
[----:B------:R-:W-:Y:S02]  /*4850*/  IMAD R11, R32, R11, R18 ;  /* 0x0000000b200b7224 */ /* 0x000fe400078e0212 */
[----:B---3--:R-:W-:-:S02]  /*4860*/  IMAD R12, R12, R31, R23 ;  /* 0x0000001f0c0c7224 */ /* 0x008fc400078e0217 */
[----:B------:R-:W-:Y:S02]  /*4870*/  IMAD R11, R11, R33, R30 ;  /* 0x000000210b0b7224 */ /* 0x000fe400078e021e */
[----:B------:R-:W-:Y:S02]  /*4880*/  IMAD R14, R12, R24, R13 ;  /* 0x000000180c0e7224 */ /* 0x000fe400078e020d */
[----:B------:R-:W-:-:S03]  /*4890*/  IMAD.MOV.U32 R15, RZ, RZ, 0x1 ;  /* 0x00000001ff0f7424 */ /* 0x000fc600078e00ff */
[----:B------:R-:W-:Y:S02]  /*48a0*/  SEL R20, R14, R11, !P3 ;  /* 0x0000000b0e147207 */ /* 0x000fe40005800000 */
[----:B------:R-:W-:Y:S01]  /*48b0*/  SEL R11, R11, R14, !P3 ;  /* 0x0000000e0b0b7207 */ /* 0x000fe20005800000 */
[----:B------:R-:W-:Y:S01]  /*48c0*/  IMAD.MOV.U32 R14, RZ, RZ, R21 ;  /* 0x000000ffff0e7224 */ /* 0x000fe200078e0015 */
[----:B------:R-:W-:-:S07]  /*48d0*/  PRMT R12, R15, 0x7610, R12 ;  /* 0x000076100f0c7816 */ /* 0x000fce000000000c */
.L_x_86:
[----:B------:R-:W-:Y:S01]  /*48e0*/  LOP3.LUT P0, RZ, R12, 0xff, RZ, 0xc0, !PT ;  /* 0x000000ff0cff7812 */ /* 0x000fe2000780c0ff */
[----:B------:R-:W-:-:S12]  /*48f0*/  IMAD.MOV.U32 R16, RZ, RZ, R11 ;  /* 0x000000ffff107224 */ /* 0x000fd800078e000b */
[----:B------:R-:W-:Y:S05]  /*4900*/  @P0 BRA `(.L_x_89) ;  /* 0xffffffc800480947 */ /* 0x000fea000383ffff */
[----:B------:R-:W-:Y:S05]  /*4910*/  EXIT ;  /* 0x000000000000794d */ /* 0x000fea0003800000 */
.L_x_7:
[----:B0-----:R-:W-:Y:S01]  /*4920*/  ULDC.64 UR4, c[0x0][0x750] ;  /* 0x0001d40000047ab9 */ /* 0x001fe20000000a00 */
        /* <DEDUP_REMOVED lines=25> */
.L_x_91:
[----:B------:R-:W0:Y:S01]  /*4ac0*/  LDC.64 R28, c[0x0][0x740] ;  /* 0x0001d000ff1c7b82 */ /* 0x000e220000000a00 */
[-CC-:B------:R-:W-:Y:S01]  /*4ad0*/  SHF.R.U64 R18, R16, R8.reuse, R17.reuse ;  /* 0x0000000810127219 */ /* 0x180fe20000001211 */
[----:B------:R-:W-:Y:S01]  /*4ae0*/  IMAD.MOV.U32 R27, RZ, RZ, 0x1 ;  /* 0x00000001ff1b7424 */ /* 0x000fe200078e00ff */
[----:B------:R-:W-:Y:S02]  /*4af0*/  SHF.R.U32.HI R3, RZ, R8, R17 ;  /* 0x00000008ff037219 */ /* 0x000fe40000011611 */
[----:B------:R-:W-:-:S03]  /*4b00*/  IADD3 R15, P0, RZ, -R18, RZ ;  /* 0x80000012ff0f7210 */ /* 0x000fc60007f1e0ff */
[----:B------:R-:W1:Y:S02]  /*4b10*/  LDC R14, c[0x0][0x718] ;  /* 0x0001c600ff0e7b82 */ /* 0x000e640000000800 */
[----:B------:R-:W-:Y:S02]  /*4b20*/  IMAD.X R3, RZ, RZ, ~R3, P0 ;  /* 0x000000ffff037224 */ /* 0x000fe400000e0e03 */
[----:B------:R-:W-:-:S04]  /*4b30*/  IMAD.WIDE.U32 R6, R15, R24, R4 ;  /* 0x000000180f067225 */ /* 0x000fc800078e0004 */
[----:B------:R-:W2:Y:S01]  /*4b40*/  LDC R16, c[0x0][0x708] ;  /* 0x0001c200ff107b82 */ /* 0x000ea20000000800 */
[----:B------:R-:W-:-:S04]  /*4b50*/  IMAD R8, R3, R24, RZ ;  /* 0x0000001803087224 */ /* 0x000fc800078e02ff */
[----:B------:R-:W-:-:S03]  /*4b60*/  IMAD R3, R15, R25, R8 ;  /* 0x000000190f037224 */ /* 0x000fc600078e0208 */
[----:B------:R-:W3:Y:S01]  /*4b70*/  LDC R26, c[0x0][0x758] ;  /* 0x0001d600ff1a7b82 */ /* 0x000ee20000000800 */
[----:B------:R-:W-:Y:S01]  /*4b80*/  IMAD.IADD R3, R7, 0x1, R3 ;  /* 0x0000000107037824 */ /* 0x000fe200078e0203 */
[----:B0-----:R-:W-:Y:S01]  /*4b90*/  ISETP.NE.U32.AND P0, PT, R28, RZ, PT ;  /* 0x000000ff1c00720c */ /* 0x001fe20003f05070 */
[----:B------:R-:W-:-:S03]  /*4ba0*/  IMAD.MOV.U32 R7, RZ, RZ, -0x1 ;  /* 0xffffffffff077424 */ /* 0x000fc600078e00ff */
        /* <DEDUP_REMOVED lines=8> */
[-C--:B---3--:R-:W-:Y:S02]  /*4c30*/  SHF.L.U32 R6, R7, R26.reuse, RZ ;  /* 0x0000001a07067219 */ /* 0x088fe400000006ff */
[--C-:B------:R-:W-:Y:S02]  /*4c40*/  SHF.R.U64 R24, R20, R26, R3.reuse ;  /* 0x0000001a14187219 */ /* 0x100fe40000001203 */
[----:B------:R-:W-:Y:S02]  /*4c50*/  LOP3.LUT R31, RZ, R6, RZ, 0x33, !PT ;  /* 0x00000006ff1f7212 */ /* 0x000fe400078e33ff */
[----:B------:R-:W-:Y:S01]  /*4c60*/  SHF.R.U32.HI R7, RZ, R26, R3 ;  /* 0x0000001aff077219 */ /* 0x000fe20000011603 */
[----:B------:R-:W3:Y:S01]  /*4c70*/  LDC R30, c[0x0][0x710] ;  /* 0x0001c400ff1e7b82 */ /* 0x000ee20000000800 */
[----:B------:R-:W-:Y:S01]  /*4c80*/  IMAD.MOV.U32 R6, RZ, RZ, R24 ;  /* 0x000000ffff067224 */ /* 0x000fe200078e0018 */
[----:B------:R-:W-:Y:S06]  /*4c90*/  @!P0 BRA `(.L_x_92) ;  /* 0x0000000000288947 */ /* 0x000fec0003800000 */
        /* <DEDUP_REMOVED lines=10> */
.L_x_92:
[----:B-1----:R-:W-:Y:S01]  /*4d40*/  SHF.R.U64 R6, R6, R23, R7 ;  /* 0x0000001706067219 */ /* 0x002fe20000001207 */
[----:B0-----:R-:W-:Y:S01]  /*4d50*/  VIADD R15, R21, 0xffffffff ;  /* 0xffffffff150f7836 */ /* 0x001fe20000000000 */
[----:B------:R-:W-:Y:S01]  /*4d60*/  SHF.L.U32 R7, R27, R26, RZ ;  /* 0x0000001a1b077219 */ /* 0x000fe200000006ff */
[----:B------:R-:W-:Y:S01]  /*4d70*/  @P3 IMAD R12, R13, R22, R10 ;  /* 0x000000160d0c3224 */ /* 0x000fe200078e020a */
[----:B------:R-:W-:Y:S01]  /*4d80*/  LOP3.LUT R3, R20, R31, RZ, 0xc0, !PT ;  /* 0x0000001f14037212 */ /* 0x000fe200078ec0ff */
[----:B------:R-:W-:Y:S01]  /*4d90*/  IMAD.MOV R11, RZ, RZ, -R6 ;  /* 0x000000ffff0b7224 */ /* 0x000fe200078e0a06 */
[----:B------:R-:W-:Y:S01]  /*4da0*/  LOP3.LUT R8, R8, R15, RZ, 0xc0, !PT ;  /* 0x0000000f08087212 */ /* 0x000fe200078ec0ff */
[----:B------:R-:W-:Y:S02]  /*4db0*/  IMAD.MOV.U32 R16, RZ, RZ, R18 ;  /* 0x000000ffff107224 */ /* 0x000fe400078e0012 */
[----:B------:R-:W-:Y:S02]  /*4dc0*/  IMAD R7, R7, R6, R3 ;  /* 0x0000000607077224 */ /* 0x000fe400078e0203 */
[----:B--2---:R-:W-:-:S02]  /*4dd0*/  IMAD R3, R11, R25, R24 ;  /* 0x000000190b037224 */ /* 0x004fc400078e0218 */
[----:B------:R-:W-:Y:S02]  /*4de0*/  IMAD.MOV.U32 R6, RZ, RZ, 0x1 ;  /* 0x00000001ff067424 */ /* 0x000fe400078e00ff */
[----:B---3--:R-:W-:Y:S02]  /*4df0*/  IMAD R7, R7, R30, R12 ;  /* 0x0000001e07077224 */ /* 0x008fe400078e020c */
[----:B------:R-:W-:Y:S01]  /*4e00*/  IMAD R8, R3, R21, R8 ;  /* 0x0000001503087224 */ /* 0x000fe200078e0208 */
[----:B------:R-:W-:-:S04]  /*4e10*/  PRMT R3, R6, 0x7610, R3 ;  /* 0x0000761006037816 */ /* 0x000fc80000000003 */
[----:B------:R-:W-:Y:S02]  /*4e20*/  SEL R6, R8, R7, !P3 ;  /* 0x0000000708067207 */ /* 0x000fe40005800000 */
[----:B------:R-:W-:-:S07]  /*4e30*/  SEL R7, R7, R8, !P3 ;  /* 0x0000000807077207 */ /* 0x000fce0005800000 */
.L_x_90:
[----:B------:R-:W-:-:S08]  /*4e40*/  NOP ;  /* 0x0000000000007918 */ /* 0x000fd00000000000 */
[----:B------:R-:W0:-:S00]  /*4e50*/  USETMAXREG.DEALLOC.CTAPOOL 0x28 ;  /* 0x00000028000079c8 */ /* 0x000e0000080e0500 */
[----:B0-----:R-:W-:-:S13]  /*4e60*/  ISETP.NE.AND P0, PT, R9, RZ, PT ;  /* 0x000000ff0900720c */ /* 0x001fda0003f05270 */
[----:B------:R-:W-:Y:S05]  /*4e70*/  @P0 EXIT ;  /* 0x000000000000094d */ /* 0x000fea0003800000 */
[----:B------:R-:W-:Y:S01]  /*4e80*/  LOP3.LUT P0, RZ, R3, 0xff, RZ, 0xc0, !PT ;  /* 0x000000ff03ff7812 */ /* 0x000fe2000780c0ff */
[----:B------:R-:W-:Y:S02]  /*4e90*/  IMAD.MOV.U32 R3, RZ, RZ, 0x1 ;  /* 0x00000001ff037424 */ /* 0x000fe400078e00ff */
[----:B------:R-:W-:-:S10]  /*4ea0*/  IMAD.MOV.U32 R17, RZ, RZ, RZ ;  /* 0x000000ffff117224 */ /* 0x000fd400078e00ff */
[----:B------:R-:W-:Y:S05]  /*4eb0*/  @!P0 BRA `(.L_x_93) ;  /* 0x0000000c00908947 */ /* 0x000fea0003800000 */
[----:B------:R-:W0:Y:S01]  /*4ec0*/  LDC R3, c[0x0][0x28c] ;  /* 0x0000a300ff037b82 */ /* 0x000e220000000800 */
[----:B------:R-:W1:Y:S01]  /*4ed0*/  S2R R12, SR_CgaCtaId ;  /* 0x00000000000c7919 */ /* 0x000e620000008800 */
[----:B------:R-:W-:Y:S01]  /*4ee0*/  ULDC UR5, c[0x0][0x758] ;  /* 0x0001d60000057ab9 */ /* 0x000fe20000000800 */
[----:B------:R-:W-:Y:S01]  /*4ef0*/  UMOV UR7, 0xffffffff ;  /* 0xffffffff00077882 */ /* 0x000fe20000000000 */
[----:B------:R-:W-:Y:S01]  /*4f00*/  ULDC UR6, c[0x0][0xc] ;  /* 0x0000030000067ab9 */ /* 0x000fe20000000800 */
[----:B------:R-:W-:Y:S01]  /*4f10*/  USHF.L.U32 UR9, UR7, UR5, URZ ;  /* 0x0000000507097299 */ /* 0x000fe2000800063f */
[----:B------:R-:W-:Y:S01]  /*4f20*/  BSSY B0, `(.L_x_93) ;  /* 0x00000dd000007945 */ /* 0x000fe20003800000 */
[----:B------:R-:W-:Y:S01]  /*4f30*/  UMOV UR8, 0x1 ;  /* 0x0000000100087882 */ /* 0x000fe20000000000 */
[----:B------:R-:W-:Y:S01]  /*4f40*/  ULDC UR7, c[0x0][0x10] ;  /* 0x0000040000077ab9 */ /* 0x000fe20000000800 */
[----:B------:R-:W-:Y:S01]  /*4f50*/  USHF.L.U32 UR5, UR8, UR5, URZ ;  /* 0x0000000508057299 */ /* 0x000fe2000800063f */
[----:B------:R-:W-:Y:S01]  /*4f60*/  IMAD.MOV.U32 R14, RZ, RZ, 0x1 ;  /* 0x00000001ff0e7424 */ /* 0x000fe200078e00ff */
[----:B------:R-:W-:Y:S01]  /*4f70*/  UIMAD.WIDE.U32 UR6, UR6, UR7, URZ ;  /* 0x00000007060672a5 */ /* 0x000fe2000f8e003f */
[----:B------:R-:W-:Y:S01]  /*4f80*/  LOP3.LUT R15, R2, 0x2, RZ, 0xfc, !PT ;  /* 0x00000002020f7812 */ /* 0x000fe200078efcff */
[----:B------:R-:W-:Y:S01]  /*4f90*/  ULDC UR8, c[0x0][0x14] ;  /* 0x0000050000087ab9 */ /* 0x000fe20000000800 */
[----:B------:R-:W-:Y:S01]  /*4fa0*/  IMAD.MOV.U32 R17, RZ, RZ, RZ ;  /* 0x000000ffff117224 */ /* 0x000fe200078e00ff */
[----:B------:R-:W-:-:S02]  /*4fb0*/  UIMAD.WIDE.U32 UR40, UR6, UR8, URZ ;  /* 0x00000008062872a5 */ /* 0x000fc4000f8e003f */
[----:B------:R-:W-:Y:S01]  /*4fc0*/  UIMAD UR7, UR7, UR8, URZ ;  /* 0x00000008070772a4 */ /* 0x000fe2000f8e023f */
[----:B------:R-:W-:Y:S01]  /*4fd0*/  ULDC UR4, c[0x0][0x700] ;  /* 0x0001c00000047ab9 */ /* 0x000fe20000000800 */
[----:B------:R-:W-:Y:S02]  /*4fe0*/  ULOP3.LUT UR6, URZ, UR9, URZ, 0x33, !UPT ;  /* 0x000000093f067292 */ /* 0x000fe4000f8e333f */
[----:B------:R-:W-:Y:S01]  /*4ff0*/  UIADD3 UR4, UR4, -0x1, URZ ;  /* 0xffffffff04047890 */ /* 0x000fe2000fffe03f */
[----:B0-----:R-:W-:Y:S01]  /*5000*/  VIADD R3, R3, 0x7f ;  /* 0x0000007f03037836 */ /* 0x001fe20000000000 */
[----:B------:R-:W-:Y:S01]  /*5010*/  UIADD3 UR7, UR41, UR7, URZ ;  /* 0x0000000729077290 */ /* 0x000fe2000fffe03f */
[----:B------:R-:W-:-:S03]  /*5020*/  ULDC.64 UR42, c[0x0][0x198] ;  /* 0x00006600002a7ab9 */ /* 0x000fc60000000a00 */
[----:B------:R-:W-:-:S04]  /*5030*/  SHF.R.S32.HI R8, RZ, 0x1f, R3 ;  /* 0x0000001fff087819 */ /* 0x000fc80000011403 */
[----:B------:R-:W-:Y:S01]  /*5040*/  LEA.HI R8, R8, R3, RZ, 0x7 ;  /* 0x0000000308087211 */ /* 0x000fe200078f38ff */
[C---:B-1----:R-:W-:Y:S02]  /*5050*/  IMAD.SHL.U32 R11, R12.reuse, 0x20, RZ ;  /* 0x000000200c0b7824 */ /* 0x042fe400078e00ff */
[----:B------:R-:W-:Y:S01]  /*5060*/  IMAD.SHL.U32 R12, R12, 0x800, RZ ;  /* 0x000008000c0c7824 */ /* 0x000fe200078e00ff */
[----:B------:R-:W-:Y:S01]  /*5070*/  SHF.R.S32.HI R10, RZ, 0x7, R8 ;  /* 0x00000007ff0a7819 */ /* 0x000fe20000011408 */
[----:B------:R-:W-:Y:S01]  /*5080*/  IMAD.MOV.U32 R3, RZ, RZ, 0x1 ;  /* 0x00000001ff037424 */ /* 0x000fe200078e00ff */
[----:B------:R-:W-:Y:S02]  /*5090*/  LOP3.LUT R11, R11, 0x20, RZ, 0xc0, !PT ;  /* 0x000000200b0b7812 */ /* 0x000fe400078ec0ff */
[----:B------:R-:W-:Y:S01]  /*50a0*/  LOP3.LUT R12, R12, 0x800, RZ, 0xc0, !PT ;  /* 0x000008000c0c7812 */ /* 0x000fe200078ec0ff */
[----:B------:R-:W-:-:S07]  /*50b0*/  VIADD R13, R10, 0x1 ;  /* 0x000000010a0d7836 */ /* 0x000fce0000000000 */
.L_x_104:
[----:B------:R-:W-:-:S03]  /*50c0*/  UMOV UR8, 0xffffffff ;  /* 0xffffffff00087882 */ /* 0x000fc60000000000 */
[----:B------:R-:W-:Y:S05]  /*50d0*/  BRA.DIV UR8, `(.L_x_94) ;  /* 0x0000001208287947 */ /* 0x000fea000b800000 */
[----:B------:R-:W-:-:S13]  /*50e0*/  ELECT P0, URZ, PT ;  /* 0x00000000003f782f */ /* 0x000fda0003800000 */
.L_x_117:
[----:B------:R-:W0:Y:S01]  /*50f0*/  LDC R8, c[0x0][0x28c] ;  /* 0x0000a300ff087b82 */ /* 0x000e220000000800 */
[----:B------:R-:W-:Y:S01]  /*5100*/  BSSY B1, `(.L_x_95) ;  /* 0x000004d000017945 */ /* 0x000fe20003800000 */
[----:B0-----:R-:W-:-:S13]  /*5110*/  ISETP.LT.OR P0, PT, R8, 0x1, !P0 ;  /* 0x000000010800780c */ /* 0x001fda0004701670 */
[----:B------:R-:W-:Y:S05]  /*5120*/  @P0 BRA `(.L_x_96) ;  /* 0x0000000400280947 */ /* 0x000fea0003800000 */
[----:B------:R-:W-:Y:S02]  /*5130*/  IMAD R19, R6, 0x40, R11 ;  /* 0x0000004006137824 */ /* 0x000fe400078e020b */
[C---:B------:R-:W-:Y:S02]  /*5140*/  IMAD.SHL.U32 R26, R7.reuse, 0x100, RZ ;  /* 0x00000100071a7824 */ /* 0x040fe400078e00ff */
[----:B------:R-:W-:Y:S02]  /*5150*/  IMAD.SHL.U32 R20, R7, 0x80, RZ ;  /* 0x0000008007147824 */ /* 0x000fe400078e00ff */
[----:B------:R-:W-:Y:S02]  /*5160*/  IMAD.MOV.U32 R23, RZ, RZ, RZ ;  /* 0x000000ffff177224 */ /* 0x000fe400078e00ff */
[----:B------:R-:W-:Y:S02]  /*5170*/  IMAD.MOV.U32 R24, RZ, RZ, 0x40 ;  /* 0x00000040ff187424 */ /* 0x000fe400078e00ff */
[----:B------:R-:W-:-:S02]  /*5180*/  IMAD.MOV.U32 R6, RZ, RZ, R13 ;  /* 0x000000ffff067224 */ /* 0x000fc400078e000d */
[----:B------:R-:W-:Y:S02]  /*5190*/  IMAD.MOV.U32 R7, RZ, RZ, R3 ;  /* 0x000000ffff077224 */ /* 0x000fe400078e0003 */
[----:B------:R-:W-:Y:S02]  /*51a0*/  IMAD.MOV.U32 R9, RZ, RZ, R17 ;  /* 0x000000ffff097224 */ /* 0x000fe400078e0011 */
[----:B------:R-:W-:-:S07]  /*51b0*/  IMAD.MOV.U32 R25, RZ, RZ, RZ ;  /* 0x000000ffff197224 */ /* 0x000fce00078e00ff */
.L_x_99:
[----:B------:R-:W0:Y:S01]  /*51c0*/  S2R R21, SR_CgaCtaId ;  /* 0x0000000000157919 */ /* 0x000e220000008800 */
[----:B------:R-:W-:Y:S02]  /*51d0*/  MOV R8, 0x400 ;  /* 0x0000040000087802 */ /* 0x000fe40000000f00 */
[----:B------:R-:W-:-:S13]  /*51e0*/  LOP3.LUT P1, RZ, R0, 0x7f, RZ, 0xc0, !PT ;  /* 0x0000007f00ff7812 */ /* 0x000fda000782c0ff */
[----:B------:R-:W1:Y:S01]  /*51f0*/  @!P1 LDC R18, c[0x0][0x640] ;  /* 0x00019000ff129b82 */ /* 0x000e620000000800 */
[----:B0-----:R-:W-:Y:S02]  /*5200*/  LEA R22, R21, R8, 0x18 ;  /* 0x0000000815167211 */ /* 0x001fe400078ec0ff */
[----:B------:R-:W-:-:S03]  /*5210*/  SHF.L.U32 R8, R7, 0x1f, RZ ;  /* 0x0000001f07087819 */ /* 0x000fc600000006ff */
[----:B------:R-:W-:-:S04]  /*5220*/  IMAD R21, R9, 0x8, R22 ;  /* 0x0000000809157824 */ /* 0x000fc800078e0216 */
[----:B------:R-:W0:Y:S02]  /*5230*/  SYNCS.PHASECHK.TRANS64.TRYWAIT P0, [R21+URZ+0x30], R8 ;  /* 0x00003008150075a7 */ /* 0x000e24000800017f */
[----:B01----:R-:W-:Y:S05]  /*5240*/  @!P0 BRA `(.L_x_97) ;  /* 0x0000000c00ec8947 */ /* 0x003fea0003800000 */
.L_x_118:
[----:B0-----:R-:W-:Y:S01]  /*5250*/  PRMT R8, R15, 0x9910, RZ ;  /* 0x000099100f087816 */ /* 0x001fe200000000ff */
[----:B------:R0:W-:Y:S03]  /*5260*/  @!P1 SYNCS.ARRIVE.TRANS64 RZ, [R21+URZ], R18 ;  /* 0x0000001215ff99a7 */ /* 0x0001e6000800003f */
[----:B------:R-:W-:-:S13]  /*5270*/  ISETP.NE.AND P0, PT, R8, 0x2, PT ;  /* 0x000000020800780c */ /* 0x000fda0003f05270 */
[----:B0-----:R-:W-:Y:S05]  /*5280*/  @P0 BRA `(.L_x_98) ;  /* 0x0000000000040947 */ /* 0x001fea0003800000 */
[----:B------:R-:W-:Y:S01]  /*5290*/  BPT.TRAP 0x1 ;  /* 0x000000040000795c */ /* 0x000fe20000300000 */
.L_x_98:
[C---:B------:R-:W-:Y:S01]  /*52a0*/  IMAD R8, R9.reuse, 0x2000, R12 ;  /* 0x0000200009087824 */ /* 0x040fe200078e020c */
[----:B------:R-:W-:Y:S01]  /*52b0*/  R2UR UR10, R24 ;  /* 0x00000000180a72ca */ /* 0x000fe200000e0000 */
[--C-:B------:R-:W-:Y:S01]  /*52c0*/  IMAD R18, R9, 0x4000, R22.reuse ;  /* 0x0000400009127824 */ /* 0x100fe200078e0216 */
[----:B------:R-:W-:Y:S01]  /*52d0*/  R2UR UR33, R21 ;  /* 0x00000000152172ca */ /* 0x000fe200000e0000 */
[--C-:B------:R-:W-:Y:S01]  /*52e0*/  IMAD R8, R8, 0x2, R22.reuse ;  /* 0x0000000208087824 */ /* 0x100fe200078e0216 */
[----:B------:R-:W-:Y:S01]  /*52f0*/  R2UR UR36, R16 ;  /* 0x00000000102472ca */ /* 0x000fe200000e0000 */
[----:B------:R-:W-:Y:S01]  /*5300*/  IMAD R22, R9, 0x800, R22 ;  /* 0x0000080009167824 */ /* 0x000fe200078e0216 */
[----:B------:R-:W-:Y:S01]  /*5310*/  R2UR UR32, R18 ;  /* 0x00000000122072ca */ /* 0x000fe200000e0000 */
[----:B------:R-:W-:Y:S01]  /*5320*/  VIADD R6, R6, 0xffffffff ;  /* 0xffffffff06067836 */ /* 0x000fe20000000000 */
[----:B------:R-:W-:Y:S01]  /*5330*/  R2UR UR8, R8 ;  /* 0x00000000080872ca */ /* 0x000fe200000e0000 */
[----:B------:R-:W-:Y:S01]  /*5340*/  UIADD3 UR14, UP0, UR42, 0xf0, URZ ;  /* 0x000000f02a0e7890 */ /* 0x000fe2000ff1e03f */
[----:B------:R-:W-:Y:S01]  /*5350*/  R2UR UR24, R22 ;  /* 0x00000000161872ca */ /* 0x000fe200000e0000 */
[----:B------:R-:W-:Y:S01]  /*5360*/  UIADD3 UR22, UP1, UR42, 0x1f0, URZ ;  /* 0x000001f02a167890 */ /* 0x000fe2000ff3e03f */
[----:B------:R-:W-:Y:S01]  /*5370*/  R2UR UR34, R23 ;  /* 0x00000000172272ca */ /* 0x000fe200000e0000 */
[----:B------:R-:W-:Y:S01]  /*5380*/  UIADD3 UR30, UP2, UR42, 0x2f0, URZ ;  /* 0x000002f02a1e7890 */ /* 0x000fe2000ff5e03f */
[----:B------:R-:W-:Y:S01]  /*5390*/  R2UR UR35, R20 ;  /* 0x00000000142372ca */ /* 0x000fe200000e0000 */
[----:B------:R-:W-:Y:S01]  /*53a0*/  UIADD3.X UR15, URZ, UR43, URZ, UP0, !UPT ;  /* 0x0000002b3f0f7290 */ /* 0x000fe200087fe43f */
[----:B------:R-:W-:Y:S01]  /*53b0*/  R2UR UR26, R26 ;  /* 0x000000001a1a72ca */ /* 0x000fe200000e0000 */
[----:B------:R-:W-:Y:S01]  /*53c0*/  UIADD3.X UR23, URZ, UR43, URZ, UP1, !UPT ;  /* 0x0000002b3f177290 */ /* 0x000fe20008ffe43f */
[----:B------:R-:W-:Y:S01]  /*53d0*/  R2UR UR27, R25 ;  /* 0x00000000191b72ca */ /* 0x000fe200000e0000 */
[----:B------:R-:W-:Y:S01]  /*53e0*/  UIADD3 UR32, UR32, 0x180, URZ ;  /* 0x0000018020207890 */ /* 0x000fe2000fffe03f */
[----:B------:R-:W-:Y:S01]  /*53f0*/  R2UR UR19, R19 ;  /* 0x00000000131372ca */ /* 0x000fe200000e0000 */
[----:B------:R-:W-:Y:S01]  /*5400*/  UIADD3 UR18, UR10, -0x40, URZ ;  /* 0xffffffc00a127890 */ /* 0x000fe2000fffe03f */
[----:B------:R-:W-:Y:S01]  /*5410*/  ISETP.GT.AND P1, PT, R6, 0x1, PT ;  /* 0x000000010600780c */ /* 0x000fe20003f24270 */
[----:B------:R-:W-:Y:S01]  /*5420*/  UIADD3 UR24, UR24, 0x30180, URZ ;  /* 0x0003018018187890 */ /* 0x000fe2000fffe03f */
[----:B------:R-:W-:Y:S01]  /*5430*/  VIADD R9, R9, 0x1 ;  /* 0x0000000109097836 */ /* 0x000fe20000000000 */
[----:B------:R-:W-:Y:S01]  /*5440*/  UIADD3 UR16, UR8, 0x18180, URZ ;  /* 0x0001818008107890 */ /* 0x000fe2000fffe03f */
[----:B------:R-:W-:Y:S01]  /*5450*/  VIADD R25, R25, 0x1 ;  /* 0x0000000119197836 */ /* 0x000fe20000000000 */
[----:B------:R-:W-:Y:S01]  /*5460*/  UIADD3.X UR31, URZ, UR43, URZ, UP2, !UPT ;  /* 0x0000002b3f1f7290 */ /* 0x000fe200097fe43f */
[----:B------:R-:W-:Y:S01]  /*5470*/  VIADD R24, R24, 0x80 ;  /* 0x0000008018187836 */ /* 0x000fe20000000000 */
[----:B------:R-:W-:Y:S01]  /*5480*/  UIADD3 UR8, UR8, 0x1a180, URZ ;  /* 0x0001a18008087890 */ /* 0x000fe2000fffe03f */
[----:B------:R-:W-:Y:S01]  /*5490*/  ISETP.NE.AND P0, PT, R9, 0x6, PT ;  /* 0x000000060900780c */ /* 0x000fe20003f05270 */
[----:B------:R-:W-:Y:S01]  /*54a0*/  UMOV UR38, 0x0 ;  /* 0x0000000000267882 */ /* 0x000fe20000000000 */
[----:B------:R-:W-:Y:S01]  /*54b0*/  UMOV UR39, 0x10000000 ;  /* 0x1000000000277882 */ /* 0x000fe20000000000 */
[----:B------:R-:W-:Y:S01]  /*54c0*/  UMOV UR25, UR33 ;  /* 0x0000002100197c82 */ /* 0x000fe20008000000 */
[----:B------:R-:W-:Y:S01]  /*54d0*/  UMOV UR28, UR36 ;  /* 0x00000024001c7c82 */ /* 0x000fe20008000000 */
[----:B------:R-:W-:Y:S01]  /*54e0*/  UMOV UR13, 0x30000 ;  /* 0x00030000000d7882 */ /* 0x000fe20000000000 */
[----:B------:R0:W-:Y:S01]  /*54f0*/  UTMALDG.3D [UR32], [UR14], desc[UR38] ;  /* 0x000026200e0075b4 */ /* 0x0001e20008011000 */
[----:B------:R-:W-:Y:S01]  /*5500*/  UMOV UR17, UR33 ;  /* 0x0000002100117c82 */ /* 0x000fe20008000000 */
[----:B------:R-:W-:Y:S01]  /*5510*/  UMOV UR20, UR36 ;  /* 0x0000002400147c82 */ /* 0x000fe20008000000 */
[----:B------:R-:W-:Y:S01]  /*5520*/  UMOV UR9, UR33 ;  /* 0x0000002100097c82 */ /* 0x000fe20008000000 */
[----:B------:R-:W-:Y:S01]  /*5530*/  UMOV UR11, UR19 ;  /* 0x00000013000b7c82 */ /* 0x000fe20008000000 */
[----:B------:R-:W-:Y:S01]  /*5540*/  UMOV UR12, UR36 ;  /* 0x00000024000c7c82 */ /* 0x000fe20008000000 */
[----:B------:R-:W-:Y:S01]  /*5550*/  SEL R8, RZ, 0x1, P0 ;  /* 0x00000001ff087807 */ /* 0x000fe20000000000 */
[----:B------:R-:W-:Y:S01]  /*5560*/  VIADD R23, R23, 0x40 ;  /* 0x0000004017177836 */ /* 0x000fe20000000000 */
[----:B------:R0:W-:Y:S01]  /*5570*/  UTMALDG.3D [UR24], [UR22], desc[UR38] ;  /* 0x00002618160075b4 */ /* 0x0001e20008011000 */
[----:B------:R-:W-:-:S02]  /*5580*/  SEL R9, R9, RZ, P0 ;  /* 0x000000ff09097207 */ /* 0x000fc40000000000 */
[----:B------:R-:W-:Y:S01]  /*5590*/  LOP3.LUT R7, R7, R8, RZ, 0x3c, !PT ;  /* 0x0000000807077212 */ /* 0x000fe200078e3cff */
[----:B------:R0:W-:Y:S01]  /*55a0*/  UTMALDG.3D.MULTICAST [UR16], [UR30], UR13, desc[UR38] ;  /* 0x000026101e0073b4 */ /* 0x0001e2000801180d */
[----:B------:R0:W-:Y:S02]  /*55b0*/  UTMALDG.3D.MULTICAST [UR8], [UR30], UR13, desc[UR38] ;  /* 0x000026081e0073b4 */ /* 0x0001e4000801180d */
[----:B0-----:R-:W-:Y:S05]  /*55c0*/  @P1 BRA `(.L_x_99) ;  /* 0xfffffff800fc1947 */ /* 0x001fea000383ffff */
.L_x_96:
[----:B------:R-:W-:Y:S05]  /*55d0*/  BSYNC B1 ;  /* 0x0000000000017941 */ /* 0x000fea0003800000 */
.L_x_95:
[----:B------:R-:W-:Y:S01]  /*55e0*/  LOP3.LUT P1, RZ, R14, 0xff, RZ, 0xc0, !PT ;  /* 0x000000ff0eff7812 */ /* 0x000fe2000782c0ff */
[C---:B------:R-:W-:Y:S01]  /*55f0*/  IMAD.IADD R17, R10.reuse, 0x1, R17 ;  /* 0x000000010a117824 */ /* 0x040fe200078e0211 */
[----:B------:R-:W-:Y:S01]  /*5600*/  ULDC.64 UR8, c[0x0][0x750] ;  /* 0x0001d40000087ab9 */ /* 0x000fe20000000a00 */
[C---:B------:R-:W-:Y:S01]  /*5610*/  ISETP.GE.U32.AND P2, PT, R10.reuse, 0x6, PT ;  /* 0x000000060a00780c */ /* 0x040fe20003f46070 */
[----:B------:R-:W-:Y:S01]  /*5620*/  BSSY B1, `(.L_x_100) ;  /* 0x000006a000017945 */ /* 0x000fe20003800000 */
[----:B------:R-:W-:Y:S01]  /*5630*/  IMAD.MOV.U32 R16, RZ, RZ, -0x1 ;  /* 0xffffffffff107424 */ /* 0x000fe200078e00ff */
[----:B------:R-:W-:Y:S02]  /*5640*/  ISETP.GT.U32.AND P0, PT, R17, 0x5, PT ;  /* 0x000000051100780c */ /* 0x000fe40003f04070 */
[----:B------:R-:W-:Y:S02]  /*5650*/  PRMT R14, RZ, 0x7610, R14 ;  /* 0x00007610ff0e7816 */ /* 0x000fe4000000000e */
[----:B------:R-:W-:-:S03]  /*5660*/  ISETP.LT.U32.AND P0, PT, R10, 0x6, P0 ;  /* 0x000000060a00780c */ /* 0x000fc60000701070 */
[----:B------:R-:W0:Y:S01]  /*5670*/  @P1 S2R R7, SR_CgaCtaId ;  /* 0x0000000000071919 */ /* 0x000e220000008800 */
[----:B------:R-:W-:-:S04]  /*5680*/  @P1 MOV R6, 0x400 ;  /* 0x0000040000061802 */ /* 0x000fc80000000f00 */
[----:B0-----:R-:W-:Y:S01]  /*5690*/  @P1 LEA R8, R7, R6, 0x18 ;  /* 0x0000000607081211 */ /* 0x001fe200078ec0ff */
[----:B------:R-:W-:Y:S01]  /*56a0*/  IMAD.WIDE.U32 R6, R17, -0x55555555, RZ ;  /* 0xaaaaaaab11067825 */ /* 0x000fe200078e00ff */
[----:B------:R-:W-:Y:S02]  /*56b0*/  SEL R6, RZ, 0x1, !P0 ;  /* 0x00000001ff067807 */ /* 0x000fe40004000000 */
[----:B------:R0:W-:Y:S01]  /*56c0*/  @P1 SYNCS.ARRIVE.TRANS64.A1T0 RZ, [R8+URZ+0x78], RZ ;  /* 0x000078ff08ff19a7 */ /* 0x0001e2000810003f */
[----:B------:R-:W-:Y:S02]  /*56d0*/  IADD3 R4, P1, R4, UR40, RZ ;  /* 0x0000002804047c10 */ /* 0x000fe4000ff3e0ff */
[----:B------:R-:W-:Y:S01]  /*56e0*/  LOP3.LUT R3, R3, R6, RZ, 0x3c, !PT ;  /* 0x0000000603037212 */ /* 0x000fe200078e3cff */
[----:B------:R-:W-:Y:S01]  /*56f0*/  IMAD.MOV.U32 R6, RZ, RZ, -0x1 ;  /* 0xffffffffff067424 */ /* 0x000fe200078e00ff */
[----:B------:R-:W-:Y:S02]  /*5700*/  IADD3.X R5, R5, UR7, RZ, P1, !PT ;  /* 0x0000000705057c10 */ /* 0x000fe40008ffe4ff */
[----:B------:R-:W-:-:S02]  /*5710*/  ISETP.GE.U32.AND P0, PT, R4, UR8, PT ;  /* 0x0000000804007c0c */ /* 0x000fc4000bf06070 */
[----:B0-----:R-:W-:Y:S01]  /*5720*/  SHF.R.U32.HI R8, RZ, 0x2, R7 ;  /* 0x00000002ff087819 */ /* 0x001fe20000011607 */
[----:B------:R-:W-:Y:S01]  /*5730*/  IMAD.MOV.U32 R7, RZ, RZ, -0x1 ;  /* 0xffffffffff077424 */ /* 0x000fe200078e00ff */
[----:B------:R-:W-:Y:S02]  /*5740*/  ISETP.GE.U32.AND.EX P0, PT, R5, UR9, PT, P0 ;  /* 0x0000000905007c0c */ /* 0x000fe4000bf06100 */
[--C-:B------:R-:W-:Y:S01]  /*5750*/  @P2 LOP3.LUT R3, R3, 0x1, R8.reuse, 0x78, !PT ;  /* 0x0000000103032812 */ /* 0x100fe200078e7808 */
[----:B------:R-:W-:Y:S01]  /*5760*/  IMAD R17, R8, -0x6, R17 ;  /* 0xfffffffa08117824 */ /* 0x000fe200078e0211 */
[----:B------:R-:W-:-:S09]  /*5770*/  PRMT R8, RZ, 0x7610, R8 ;  /* 0x00007610ff087816 */ /* 0x000fd20000000008 */
[----:B------:R-:W-:Y:S05]  /*5780*/  @P0 BRA `(.L_x_101) ;  /* 0x00000004004c0947 */ /* 0x000fea0003800000 */
[----:B------:R-:W0:Y:S01]  /*5790*/  S2R R18, SR_CTAID.X ;  /* 0x0000000000127919 */ /* 0x000e220000002500 */
[----:B------:R-:W-:Y:S01]  /*57a0*/  ULDC.64 UR8, c[0x0][0x728] ;  /* 0x0001ca0000087ab9 */ /* 0x000fe20000000a00 */
[----:B------:R-:W-:Y:S01]  /*57b0*/  ULDC UR11, c[0x0][0x730] ;  /* 0x0001cc00000b7ab9 */ /* 0x000fe20000000800 */
[----:B------:R-:W-:Y:S01]  /*57c0*/  ISETP.NE.U32.AND P0, PT, RZ, UR8, PT ;  /* 0x00000008ff007c0c */ /* 0x000fe2000bf05070 */
[----:B------:R-:W1:Y:S01]  /*57d0*/  S2R R19, SR_CTAID.Y ;  /* 0x0000000000137919 */ /* 0x000e620000002600 */
[----:B------:R-:W-:Y:S01]  /*57e0*/  ULDC UR12, c[0x0][0x150] ;  /* 0x00005400000c7ab9 */ /* 0x000fe20000000800 */
[----:B------:R-:W-:Y:S01]  /*57f0*/  IMAD.MOV.U32 R6, RZ, RZ, R4 ;  /* 0x000000ffff067224 */ /* 0x000fe200078e0004 */
[----:B------:R-:W-:Y:S01]  /*5800*/  ISETP.NE.AND.EX P0, PT, RZ, UR9, PT, P0 ;  /* 0x00000009ff007c0c */ /* 0x000fe2000bf05300 */
[----:B------:R-:W-:Y:S01]  /*5810*/  IMAD.MOV.U32 R7, RZ, RZ, R5 ;  /* 0x000000ffff077224 */ /* 0x000fe200078e0005 */
[----:B0-----:R-:W-:-:S11]  /*5820*/  I2FP.F32.U32 R20, R18 ;  /* 0x0000001200147245 */ /* 0x001fd60000201000 */
[----:B------:R-:W-:Y:S05]  /*5830*/  @!P0 BRA `(.L_x_102) ;  /* 0x0000000000288947 */ /* 0x000fea0003800000 */
[----:B------:R-:W-:Y:S02]  /*5840*/  ULDC UR10, c[0x0][0x734] ;  /* 0x0001cd00000a7ab9 */ /* 0x000fe40000000800 */
[----:B------:R-:W-:-:S05]  /*5850*/  IADD3 R7, P0, R4, UR10, RZ ;  /* 0x0000000a04077c10 */ /* 0x000fca000ff1e0ff */
[----:B------:R-:W-:-:S04]  /*5860*/  IMAD.X R21, RZ, RZ, R5, P0 ;  /* 0x000000ffff157224 */ /* 0x000fc800000e0605 */
[----:B------:R-:W-:-:S04]  /*5870*/  IMAD.WIDE.U32 R8, R21, UR8, RZ ;  /* 0x0000000815087c25 */ /* 0x000fc8000f8e00ff */
[----:B------:R-:W-:-:S04]  /*5880*/  IMAD.WIDE.U32 R8, P0, R7, UR9, R8 ;  /* 0x0000000907087c25 */ /* 0x000fc8000f800008 */
[----:B------:R-:W-:-:S04]  /*5890*/  IMAD.WIDE.U32 R6, R7, UR8, RZ ;  /* 0x0000000807067c25 */ /* 0x000fc8000f8e00ff */
[----:B------:R-:W-:Y:S01]  /*58a0*/  IMAD.MOV.U32 R6, RZ, RZ, R9 ;  /* 0x000000ffff067224 */ /* 0x000fe200078e0009 */
[----:B------:R-:W-:Y:S01]  /*58b0*/  IADD3 RZ, P1, R7, R8, RZ ;  /* 0x0000000807ff7210 */ /* 0x000fe20007f3e0ff */
[----:B------:R-:W-:-:S04]  /*58c0*/  IMAD.X R7, RZ, RZ, RZ, P0 ;  /* 0x000000ffff077224 */ /* 0x000fc800000e06ff */
[----:B------:R-:W-:-:S08]  /*58d0*/  IMAD.WIDE.U32.X R6, R21, UR9, R6, P1 ;  /* 0x0000000915067c25 */ /* 0x000fd000088e0406 */
.L_x_102:
[--C-:B------:R-:W-:Y:S01]  /*58e0*/  SHF.R.U64 R16, R6, UR11, R7.reuse ;  /* 0x0000000b06107c19 */ /* 0x100fe20008001207 */
[----:B------:R-:W-:Y:S01]  /*58f0*/  FMUL R20, R20, UR12 ;  /* 0x0000000c14147c20 */ /* 0x000fe20008400000 */
[----:B------:R-:W0:Y:S01]  /*5900*/  LDC R21, c[0x0][0x144] ;  /* 0x00005100ff157b82 */ /* 0x000e220000000800 */
[----:B-1----:R-:W-:Y:S01]  /*5910*/  I2FP.F32.U32 R8, R19 ;  /* 0x0000001300087245 */ /* 0x002fe20000201000 */
[----:B------:R-:W-:Y:S01]  /*5920*/  ULDC UR10, c[0x0][0x154] ;  /* 0x00005500000a7ab9 */ /* 0x000fe20000000800 */
[----:B------:R-:W-:Y:S01]  /*5930*/  SHF.R.U32.HI R6, RZ, UR11, R7 ;  /* 0x0000000bff067c19 */ /* 0x000fe20008011607 */
[----:B------:R-:W-:Y:S01]  /*5940*/  ULDC.64 UR8, c[0x0][0x720] ;  /* 0x0001c80000087ab9 */ /* 0x000fe20000000a00 */
[----:B------:R-:W-:Y:S01]  /*5950*/  IADD3 R7, P0, RZ, -R16, RZ ;  /* 0x80000010ff077210 */ /* 0x000fe20007f1e0ff */
[----:B------:R-:W1:Y:S01]  /*5960*/  F2I.U32.TRUNC.NTZ R20, R20 ;  /* 0x0000001400147305 */ /* 0x000e62000020f000 */
[----:B------:R-:W-:Y:S01]  /*5970*/  FMUL R8, R8, UR10 ;  /* 0x0000000a08087c20 */ /* 0x000fe20008400000 */
[----:B------:R-:W2:Y:S01]  /*5980*/  LDC R22, c[0x0][0x148] ;  /* 0x00005200ff167b82 */ /* 0x000ea20000000800 */
[----:B------:R-:W-:Y:S01]  /*5990*/  ULDC.64 UR10, c[0x0][0x740] ;  /* 0x0001d000000a7ab9 */ /* 0x000fe20000000a00 */
[----:B------:R-:W-:Y:S01]  /*59a0*/  IMAD.X R6, RZ, RZ, ~R6, P0 ;  /* 0x000000ffff067224 */ /* 0x000fe200000e0e06 */
[----:B------:R-:W-:-:S03]  /*59b0*/  ISETP.NE.U32.AND P0, PT, RZ, UR10, PT ;  /* 0x0000000aff007c0c */ /* 0x000fc6000bf05070 */
[----:B------:R-:W-:Y:S01]  /*59c0*/  IMAD R6, R6, UR8, RZ ;  /* 0x0000000806067c24 */ /* 0x000fe2000f8e02ff */
[----:B------:R-:W3:Y:S01]  /*59d0*/  F2I.U32.TRUNC.NTZ R8, R8 ;  /* 0x0000000800087305 */ /* 0x000ee2000020f000 */
[----:B------:R-:W-:Y:S02]  /*59e0*/  ISETP.NE.AND.EX P0, PT, RZ, UR11, PT, P0 ;  /* 0x0000000bff007c0c */ /* 0x000fe4000bf05300 */
[C---:B------:R-:W-:Y:S02]  /*59f0*/  IMAD R9, R7.reuse, UR9, R6 ;  /* 0x0000000907097c24 */ /* 0x040fe4000f8e0206 */
[----:B------:R-:W-:Y:S01]  /*5a00*/  IMAD.WIDE.U32 R6, R7, UR8, R4 ;  /* 0x0000000807067c25 */ /* 0x000fe2000f8e0004 */
[----:B------:R-:W-:-:S03]  /*5a10*/  ULDC UR8, c[0x0][0x718] ;  /* 0x0001c60000087ab9 */ /* 0x000fc60000000800 */
[----:B-1----:R-:W-:Y:S02]  /*5a20*/  IMAD.MOV R20, RZ, RZ, -R20 ;  /* 0x000000ffff147224 */ /* 0x002fe400078e0a14 */
[----:B------:R-:W-:Y:S02]  /*5a30*/  IMAD.IADD R7, R7, 0x1, R9 ;  /* 0x0000000107077824 */ /* 0x000fe400078e0209 */
[----:B0-----:R-:W-:-:S03]  /*5a40*/  IMAD R18, R21, R20, R18 ;  /* 0x0000001415127224 */ /* 0x001fc600078e0212 */
[--C-:B------:R-:W-:Y:S01]  /*5a50*/  SHF.R.U64 R20, R6, UR8, R7.reuse ;  /* 0x0000000806147c19 */ /* 0x100fe20008001207 */
[----:B---3--:R-:W-:Y:S01]  /*5a60*/  IMAD.MOV R6, RZ, RZ, -R8 ;  /* 0x000000ffff067224 */ /* 0x008fe200078e0a08 */
[----:B------:R-:W-:Y:S01]  /*5a70*/  SHF.R.U32.HI R7, RZ, UR8, R7 ;  /* 0x00000008ff077c19 */ /* 0x000fe20008011607 */
[----:B------:R-:W-:Y:S02]  /*5a80*/  ULDC UR8, c[0x0][0x708] ;  /* 0x0001c20000087ab9 */ /* 0x000fe40000000800 */
[----:B--2---:R-:W-:Y:S01]  /*5a90*/  @P3 IMAD R18, R22, R6, R19 ;  /* 0x0000000616123224 */ /* 0x004fe200078e0213 */
[--C-:B------:R-:W-:Y:S02]  /*5aa0*/  SHF.R.U64 R22, R20, UR8, R7.reuse ;  /* 0x0000000814167c19 */ /* 0x100fe40008001207 */
[----:B------:R-:W-:Y:S01]  /*5ab0*/  SHF.R.U32.HI R7, RZ, UR8, R7 ;  /* 0x00000008ff077c19 */ /* 0x000fe20008011607 */
[----:B------:R-:W-:-:S03]  /*5ac0*/  ULDC UR8, c[0x0][0x758] ;  /* 0x0001d60000087ab9 */ /* 0x000fc60000000800 */
[--C-:B------:R-:W-:Y:S02]  /*5ad0*/  SHF.R.U64 R19, R22, UR8, R7.reuse ;  /* 0x0000000816137c19 */ /* 0x100fe40008001207 */
[----:B------:R-:W-:-:S03]  /*5ae0*/  SHF.R.U32.HI R21, RZ, UR8, R7 ;  /* 0x00000008ff157c19 */ /* 0x000fc60008011607 */
[----:B------:R-:W-:Y:S02]  /*5af0*/  IMAD.MOV.U32 R8, RZ, RZ, R19 ;  /* 0x000000ffff087224 */ /* 0x000fe400078e0013 */
[----:B------:R-:W-:Y:S01]  /*5b00*/  IMAD.MOV.U32 R7, RZ, RZ, R21 ;  /* 0x000000ffff077224 */ /* 0x000fe200078e0015 */
[----:B------:R-:W-:Y:S06]  /*5b10*/  @!P0 BRA `(.L_x_103) ;  /* 0x00000000002c8947 */ /* 0x000fec0003800000 */
        /* <DEDUP_REMOVED lines=9> */
[----:B------:R-:W-:-:S04]  /*5bb0*/  IMAD.WIDE.U32.X R6, R21, UR11, R6, P1 ;  /* 0x0000000b15067c25 */ /* 0x000fc800088e0406 */
[----:B------:R-:W-:-:S07]  /*5bc0*/  IMAD.MOV.U32 R8, RZ, RZ, R6 ;  /* 0x000000ffff087224 */ /* 0x000fce00078e0006 */
.L_x_103:
[----:B------:R-:W-:Y:S01]  /*5bd0*/  ULDC UR8, c[0x0][0x748] ;  /* 0x0001d20000087ab9 */ /* 0x000fe20000000800 */
[----:B------:R-:W-:Y:S01]  /*5be0*/  LOP3.LUT R6, R22, UR6, RZ, 0xc0, !PT ;  /* 0x0000000616067c12 */ /* 0x000fe2000f8ec0ff */
[----:B------:R-:W-:Y:S01]  /*5bf0*/  ULDC UR9, c[0x0][0x710] ;  /* 0x0001c40000097ab9 */ /* 0x000fe20000000800 */
[----:B------:R-:W-:Y:S01]  /*5c00*/  SHF.R.U64 R7, R8, UR8, R7 ;  /* 0x0000000808077c19 */ /* 0x000fe20008001207 */
[----:B------:R-:W-:Y:S01]  /*5c10*/  ULDC UR8, c[0x0][0x738] ;  /* 0x0001ce0000087ab9 */ /* 0x000fe20000000800 */
[----:B------:R-:W-:-:S03]  /*5c20*/  LOP3.LUT R20, R20, UR4, RZ, 0xc0, !PT ;  /* 0x0000000414147c12 */ /* 0x000fc6000f8ec0ff */
[----:B------:R-:W-:Y:S02]  /*5c30*/  IMAD.MOV R8, RZ, RZ, -R7 ;  /* 0x000000ffff087224 */ /* 0x000fe400078e0a07 */
[----:B------:R-:W-:Y:S02]  /*5c40*/  IMAD R7, R7, UR5, R6 ;  /* 0x0000000507077c24 */ /* 0x000fe4000f8e0206 */
[----:B------:R-:W-:Y:S01]  /*5c50*/  IMAD R19, R8, UR8, R19 ;  /* 0x0000000808137c24 */ /* 0x000fe2000f8e0213 */
[----:B------:R-:W-:Y:S01]  /*5c60*/  ULDC UR8, c[0x0][0x700] ;  /* 0x0001c00000087ab9 */ /* 0x000fe20000000800 */
[----:B------:R-:W-:Y:S02]  /*5c70*/  IMAD R18, R7, UR9, R18 ;  /* 0x0000000907127c24 */ /* 0x000fe4000f8e0212 */
[----:B------:R-:W-:Y:S02]  /*5c80*/  IMAD R19, R19, UR8, R20 ;  /* 0x0000000813137c24 */ /* 0x000fe4000f8e0214 */
[----:B------:R-:W-:-:S03]  /*5c90*/  IMAD.MOV.U32 R8, RZ, RZ, 0x1 ;  /* 0x00000001ff087424 */ /* 0x000fc600078e00ff */
[----:B------:R-:W-:Y:S02]  /*5ca0*/  SEL R6, R19, R18, !P3 ;  /* 0x0000001213067207 */ /* 0x000fe40005800000 */
[----:B------:R-:W-:-:S07]  /*5cb0*/  SEL R7, R18, R19, !P3 ;  /* 0x0000001312077207 */ /* 0x000fce0005800000 */
.L_x_101:
[----:B------:R-:W-:Y:S05]  /*5cc0*/  BSYNC B1 ;  /* 0x0000000000017941 */ /* 0x000fea0003800000 */
.L_x_100:
[----:B------:R-:W-:-:S13]  /*5cd0*/  LOP3.LUT P0, RZ, R8, 0xff, RZ, 0xc0, !PT ;  /* 0x000000ff08ff7812 */ /* 0x000fda000780c0ff */
[----:B------:R-:W-:Y:S05]  /*5ce0*/  @P0 BRA `(.L_x_104) ;  /* 0xfffffff000f40947 */ /* 0x000fea000383ffff */
[----:B------:R-:W-:Y:S05]  /*5cf0*/  BSYNC B0 ;  /* 0x0000000000007941 */ /* 0x000fea0003800000 */
.L_x_93:
[----:B------:R-:W-:-:S03]  /*5d00*/  UMOV UR8, 0xffffffff ;  /* 0xffffffff00087882 */ /* 0x000fc60000000000 */
[----:B------:R-:W-:Y:S05]  /*5d10*/  BRA.DIV UR8, `(.L_x_105) ;  /* 0x00000006084c7947 */ /* 0x000fea000b800000 */
[----:B------:R-:W-:-:S13]  /*5d20*/  ELECT P0, URZ, PT ;  /* 0x00000000003f782f */ /* 0x000fda0003800000 */
.L_x_121:
[----:B------:R-:W-:Y:S04]  /*5d30*/  BSSY B0, `(.L_x_106) ;  /* 0x000003d000007945 */ /* 0x000fe80003800000 */
[----:B------:R-:W-:Y:S05]  /*5d40*/  @!P0 BRA `(.L_x_107) ;  /* 0x0000000000ec8947 */ /* 0x000fea0003800000 */
[----:B------:R-:W-:-:S04]  /*5d50*/  LOP3.LUT R2, R2, 0x2, RZ, 0xfc, !PT ;  /* 0x0000000202027812 */ /* 0x000fc800078efcff */
[----:B------:R-:W-:-:S13]  /*5d60*/  ISETP.NE.AND P0, PT, R2, 0x3, PT ;  /* 0x000000030200780c */ /* 0x000fda0003f05270 */
[----:B------:R-:W-:Y:S05]  /*5d70*/  @!P0 BRA `(.L_x_108) ;  /* 0x0000000000048947 */ /* 0x000fea0003800000 */
[----:B------:R-:W-:Y:S01]  /*5d80*/  BPT.TRAP 0x1 ;  /* 0x000000040000795c */ /* 0x000fe20000300000 */
.L_x_108:
[----:B------:R-:W0:Y:S01]  /*5d90*/  S2R R5, SR_CgaCtaId ;  /* 0x0000000000057919 */ /* 0x000e220000008800 */
[----:B------:R-:W-:Y:S02]  /*5da0*/  MOV R0, 0x400 ;  /* 0x0000040000007802 */ /* 0x000fe40000000f00 */
[----:B------:R-:W-:Y:S02]  /*5db0*/  SHF.L.U32 R4, R3, 0x1f, RZ ;  /* 0x0000001f03047819 */ /* 0x000fe400000006ff */
[----:B0-----:R-:W-:-:S05]  /*5dc0*/  LEA R0, R5, R0, 0x18 ;  /* 0x0000000005007211 */ /* 0x001fca00078ec0ff */
[----:B------:R-:W-:-:S04]  /*5dd0*/  VIADD R0, R0, 0x30 ;  /* 0x0000003000007836 */ /* 0x000fc80000000000 */
[C---:B------:R-:W-:Y:S02]  /*5de0*/  IMAD R7, R17.reuse, 0x8, R0 ;  /* 0x0000000811077824 */ /* 0x040fe400078e0200 */
[----:B------:R-:W-:Y:S02]  /*5df0*/  VIADD R17, R17, 0x1 ;  /* 0x0000000111117836 */ /* 0x000fe40000000000 */
[----:B------:R-:W0:Y:S03]  /*5e00*/  SYNCS.PHASECHK.TRANS64.TRYWAIT P0, [R7+URZ], R4 ;  /* 0x00000004070075a7 */ /* 0x000e26000800017f */
[----:B------:R-:W-:-:S04]  /*5e10*/  ISETP.NE.AND P1, PT, R17, 0x6, PT ;  /* 0x000000061100780c */ /* 0x000fc80003f25270 */
[----:B------:R-:W-:Y:S02]  /*5e20*/  SEL R2, RZ, 0x1, P1 ;  /* 0x00000001ff027807 */ /* 0x000fe40000800000 */
[----:B------:R-:W-:Y:S02]  /*5e30*/  SEL R17, R17, RZ, P1 ;  /* 0x000000ff11117207 */ /* 0x000fe40000800000 */
[----:B------:R-:W-:-:S03]  /*5e40*/  LOP3.LUT R6, R3, R2, RZ, 0x3c, !PT ;  /* 0x0000000203067212 */ /* 0x000fc600078e3cff */
[----:B------:R-:W-:Y:S01]  /*5e50*/  IMAD R8, R17, 0x8, R0 ;  /* 0x0000000811087824 */ /* 0x000fe200078e0200 */
[----:B------:R-:W-:Y:S01]  /*5e60*/  SHF.L.U32 R5, R6, 0x1f, RZ ;  /* 0x0000001f06057819 */ /* 0x000fe200000006ff */
[----:B0-----:R-:W-:Y:S06]  /*5e70*/  @!P0 BRA `(.L_x_109) ;  /* 0x0000000400148947 */ /* 0x001fec0003800000 */
.L_x_122:
[----:B------:R-:W1:Y:S01]  /*5e80*/  SYNCS.PHASECHK.TRANS64.TRYWAIT P0, [R8+URZ], R5 ;  /* 0x00000005080075a7 */ /* 0x000e62000800017f */
[----:B------:R-:W-:-:S05]  /*5e90*/  VIADD R2, R17, 0x1 ;  /* 0x0000000111027836 */ /* 0x000fca0000000000 */
[----:B------:R-:W-:-:S04]  /*5ea0*/  ISETP.NE.AND P1, PT, R2, 0x6, PT ;  /* 0x000000060200780c */ /* 0x000fc80003f25270 */
[----:B------:R-:W-:Y:S02]  /*5eb0*/  SEL R3, RZ, 0x1, P1 ;  /* 0x00000001ff037807 */ /* 0x000fe40000800000 */
[----:B0-----:R-:W-:Y:S02]  /*5ec0*/  SEL R7, R2, RZ, P1 ;  /* 0x000000ff02077207 */ /* 0x001fe40000800000 */
[----:B------:R-:W-:-:S03]  /*5ed0*/  LOP3.LUT R6, R6, R3, RZ, 0x3c, !PT ;  /* 0x0000000306067212 */ /* 0x000fc600078e3cff */
[----:B------:R-:W-:Y:S01]  /*5ee0*/  IMAD R9, R7, 0x8, R0 ;  /* 0x0000000807097824 */ /* 0x000fe200078e0200 */
[----:B------:R-:W-:Y:S01]  /*5ef0*/  SHF.L.U32 R4, R6, 0x1f, RZ ;  /* 0x0000001f06047819 */ /* 0x000fe200000006ff */
[----:B-1----:R-:W-:Y:S06]  /*5f00*/  @!P0 BRA `(.L_x_110) ;  /* 0x0000000400048947 */ /* 0x002fec0003800000 */
.L_x_123:
[----:B------:R-:W1:Y:S01]  /*5f10*/  SYNCS.PHASECHK.TRANS64.TRYWAIT P0, [R9+URZ], R4 ;  /* 0x00000004090075a7 */ /* 0x000e62000800017f */
[----:B------:R-:W-:-:S05]  /*5f20*/  VIADD R2, R7, 0x1 ;  /* 0x0000000107027836 */ /* 0x000fca0000000000 */
[----:B------:R-:W-:-:S04]  /*5f30*/  ISETP.NE.AND P1, PT, R2, 0x6, PT ;  /* 0x000000060200780c */ /* 0x000fc80003f25270 */
[----:B------:R-:W-:Y:S02]  /*5f40*/  SEL R3, RZ, 0x1, P1 ;  /* 0x00000001ff037807 */ /* 0x000fe40000800000 */
[----:B------:R-:W-:Y:S02]  /*5f50*/  SEL R7, R2, RZ, P1 ;  /* 0x000000ff02077207 */ /* 0x000fe40000800000 */
[----:B------:R-:W-:-:S03]  /*5f60*/  LOP3.LUT R6, R6, R3, RZ, 0x3c, !PT ;  /* 0x0000000306067212 */ /* 0x000fc600078e3cff */
[----:B0-----:R-:W-:Y:S01]  /*5f70*/  IMAD R8, R7, 0x8, R0 ;  /* 0x0000000807087824 */ /* 0x001fe200078e0200 */
[----:B------:R-:W-:Y:S01]  /*5f80*/  SHF.L.U32 R5, R6, 0x1f, RZ ;  /* 0x0000001f06057819 */ /* 0x000fe200000006ff */
[----:B-1----:R-:W-:Y:S06]  /*5f90*/  @!P0 BRA `(.L_x_111) ;  /* 0x0000000000f48947 */ /* 0x002fec0003800000 */
.L_x_124:
[----:B------:R-:W1:Y:S01]  /*5fa0*/  SYNCS.PHASECHK.TRANS64.TRYWAIT P0, [R8+URZ], R5 ;  /* 0x00000005080075a7 */ /* 0x000e62000800017f */
[----:B------:R-:W-:-:S05]  /*5fb0*/  VIADD R2, R7, 0x1 ;  /* 0x0000000107027836 */ /* 0x000fca0000000000 */
[----:B------:R-:W-:-:S04]  /*5fc0*/  ISETP.NE.AND P1, PT, R2, 0x6, PT ;  /* 0x000000060200780c */ /* 0x000fc80003f25270 */
[----:B------:R-:W-:Y:S02]  /*5fd0*/  SEL R3, RZ, 0x1, P1 ;  /* 0x00000001ff037807 */ /* 0x000fe40000800000 */
[----:B------:R-:W-:Y:S02]  /*5fe0*/  SEL R7, R2, RZ, P1 ;  /* 0x000000ff02077207 */ /* 0x000fe40000800000 */
[----:B0-----:R-:W-:-:S03]  /*5ff0*/  LOP3.LUT R9, R6, R3, RZ, 0x3c, !PT ;  /* 0x0000000306097212 */ /* 0x001fc600078e3cff */
[----:B------:R-:W-:Y:S01]  /*6000*/  IMAD R11, R7, 0x8, R0 ;  /* 0x00000008070b7824 */ /* 0x000fe200078e0200 */
[----:B------:R-:W-:Y:S01]  /*6010*/  SHF.L.U32 R6, R9, 0x1f, RZ ;  /* 0x0000001f09067819 */ /* 0x000fe200000006ff */
[----:B-1----:R-:W-:Y:S06]  /*6020*/  @!P0 BRA `(.L_x_112) ;  /* 0x0000000000e48947 */ /* 0x002fec0003800000 */
.L_x_125:
[----:B------:R-:W1:Y:S01]  /*6030*/  SYNCS.PHASECHK.TRANS64.TRYWAIT P0, [R11+URZ], R6 ;  /* 0x000000060b0075a7 */ /* 0x000e62000800017f */
[----:B------:R-:W-:-:S05]  /*6040*/  VIADD R2, R7, 0x1 ;  /* 0x0000000107027836 */ /* 0x000fca0000000000 */
[----:B------:R-:W-:-:S04]  /*6050*/  ISETP.NE.AND P1, PT, R2, 0x6, PT ;  /* 0x000000060200780c */ /* 0x000fc80003f25270 */
[----:B------:R-:W-:Y:S02]  /*6060*/  SEL R4, RZ, 0x1, P1 ;  /* 0x00000001ff047807 */ /* 0x000fe40000800000 */
[----:B------:R-:W-:Y:S02]  /*6070*/  SEL R3, R2, RZ, P1 ;  /* 0x000000ff02037207 */ /* 0x000fe40000800000 */
[----:B------:R-:W-:Y:S01]  /*6080*/  LOP3.LUT R4, R9, R4, RZ, 0x3c, !PT ;  /* 0x0000000409047212 */ /* 0x000fe200078e3cff */
[----:B-1----:R-:W-:Y:S06]  /*6090*/  @!P0 BRA `(.L_x_113) ;  /* 0x0000000000dc8947 */ /* 0x002fec0003800000 */
.L_x_126:
[----:B------:R-:W-:Y:S01]  /*60a0*/  IMAD R3, R3, 0x8, R0 ;  /* 0x0000000803037824 */ /* 0x000fe200078e0200 */
[----:B------:R-:W-:-:S07]  /*60b0*/  SHF.L.U32 R0, R4, 0x1f, RZ ;  /* 0x0000001f04007819 */ /* 0x000fce00000006ff */
.L_x_114:
[----:B--2---:R2:W3:Y:S02]  /*60c0*/  SYNCS.PHASECHK.TRANS64.TRYWAIT P0, [R3+URZ], R0 ;  /* 0x00000000030075a7 */ /* 0x0044e4000800017f */
[----:B---3--:R-:W-:Y:S05]  /*60d0*/  @!P0 NANOSLEEP.SYNCS 0x989680 ;  /* 0x009896800000895d */ /* 0x008fea0003900000 */
[----:B------:R-:W3:Y:S02]  /*60e0*/  @!P0 SYNCS.PHASECHK.TRANS64 P0, [R3+URZ], R0 ;  /* 0x00000000030085a7 */ /* 0x000ee4000800007f */
[----:B---3--:R-:W-:Y:S05]  /*60f0*/  @!P0 BRA `(.L_x_114) ;  /* 0xfffffffc00f08947 */ /* 0x008fea000383ffff */
.L_x_107:
[----:B------:R-:W-:Y:S05]  /*6100*/  BSYNC B0 ;  /* 0x0000000000007941 */ /* 0x000fea0003800000 */
.L_x_106:
[----:B------:R-:W-:Y:S05]  /*6110*/  EXIT ;  /* 0x000000000000794d */ /* 0x000fea0003800000 */
.L_x_21:
[----:B-1----:R-:W-:-:S04]  /*6120*/  IMAD.U32 R18, RZ, RZ, UR8 ;  /* 0x00000008ff127e24 */ /* 0x002fc8000f8e00ff */
[----:B------:R1:W4:Y:S03]  /*6130*/  SYNCS.PHASECHK.TRANS64.TRYWAIT P0, [R18+URZ], R15 ;  /* 0x0000000f120075a7 */ /* 0x000326000800017f */
[----:B----4-:R-:W-:Y:S05]  /*6140*/  @!P0 NANOSLEEP.SYNCS 0x989680 ;  /* 0x009896800000895d */ /* 0x010fea0003900000 */
[----:B------:R-:W4:Y:S02]  /*6150*/  @!P0 SYNCS.PHASECHK.TRANS64 P0, [R18+URZ], R15 ;  /* 0x0000000f120085a7 */ /* 0x000f24000800007f */
[----:B----4-:R-:W-:Y:S05]  /*6160*/  @!P0 BRA `(.L_x_21) ;  /* 0xfffffffc00ec8947 */ /* 0x010fea000383ffff */
[----:B------:R-:W-:Y:S05]  /*6170*/  BRA `(.L_x_20) ;  /* 0xffffffb400207947 */ /* 0x000fea000383ffff */
.L_x_94:
[----:B------:R-:W-:Y:S01]  /*6180*/  BSSY B1, `(.L_x_115) ;  /* 0x0000006000017945 */ /* 0x000fe20003800000 */
[----:B------:R-:W-:-:S07]  /*6190*/  IMAD.MOV.U32 R8, RZ, RZ, -0x1 ;  /* 0xffffffffff087424 */ /* 0x000fce00078e00ff */
[----:B------:R-:W-:Y:S05]  /*61a0*/  WARPSYNC.COLLECTIVE R8, `(.L_x_116) ;  /* 0x00000000080c7348 */ /* 0x000fea0003c00000 */
[----:B------:R-:W-:Y:S02]  /*61b0*/  ELECT P0, UR62, PT ;  /* 0x00000000003e782f */ /* 0x000fe40003800000 */
[----:B------:R-:W-:Y:S01]  /*61c0*/  MOV R8, UR62 ;  /* 0x0000003e00087c02 */ /* 0x000fe20008000f00 */
[----:B------:R-:W-:Y:S10]  /*61d0*/  ENDCOLLECTIVE ;  /* 0x000000000000791b */ /* 0x000ff40003800000 */
.L_x_116:
[----:B------:R-:W-:Y:S05]  /*61e0*/  BSYNC B1 ;  /* 0x0000000000017941 */ /* 0x000fea0003800000 */
.L_x_115:
[----:B------:R-:W-:Y:S05]  /*61f0*/  BRA `(.L_x_117) ;  /* 0xffffffec00bc7947 */ /* 0x000fea000383ffff */
.L_x_97:
[----:B0-----:R0:W1:Y:S02]  /*6200*/  SYNCS.PHASECHK.TRANS64.TRYWAIT P0, [R21+URZ+0x30], R8 ;  /* 0x00003008150075a7 */ /* 0x001064000800017f */
[----:B-1----:R-:W-:Y:S05]  /*6210*/  @!P0 NANOSLEEP.SYNCS 0x989680 ;  /* 0x009896800000895d */ /* 0x002fea0003900000 */
[----:B------:R-:W1:Y:S02]  /*6220*/  @!P0 SYNCS.PHASECHK.TRANS64 P0, [R21+URZ+0x30], R8 ;  /* 0x00003008150085a7 */ /* 0x000e64000800007f */
[----:B-1----:R-:W-:Y:S05]  /*6230*/  @!P0 BRA `(.L_x_97) ;  /* 0xfffffffc00f08947 */ /* 0x002fea000383ffff */
[----:B------:R-:W-:Y:S05]  /*6240*/  BRA `(.L_x_118) ;  /* 0xfffffff000007947 */ /* 0x000fea000383ffff */
.L_x_105:
[----:B------:R-:W-:Y:S01]  /*6250*/  BSSY B0, `(.L_x_119) ;  /* 0x0000006000007945 */ /* 0x000fe20003800000 */
[----:B------:R-:W-:-:S07]  /*6260*/  IMAD.MOV.U32 R8, RZ, RZ, -0x1 ;  /* 0xffffffffff087424 */ /* 0x000fce00078e00ff */
[----:B------:R-:W-:Y:S05]  /*6270*/  WARPSYNC.COLLECTIVE R8, `(.L_x_120) ;  /* 0x00000000080c7348 */ /* 0x000fea0003c00000 */
[----:B------:R-:W-:Y:S02]  /*6280*/  ELECT P0, UR62, PT ;  /* 0x00000000003e782f */ /* 0x000fe40003800000 */
[----:B------:R-:W-:Y:S01]  /*6290*/  MOV R8, UR62 ;  /* 0x0000003e00087c02 */ /* 0x000fe20008000f00 */
[----:B------:R-:W-:Y:S10]  /*62a0*/  ENDCOLLECTIVE ;  /* 0x000000000000791b */ /* 0x000ff40003800000 */
.L_x_120:
[----:B------:R-:W-:Y:S05]  /*62b0*/  BSYNC B0 ;  /* 0x0000000000007941 */ /* 0x000fea0003800000 */
.L_x_119:
[----:B------:R-:W-:Y:S05]  /*62c0*/  BRA `(.L_x_121) ;  /* 0xfffffff800987947 */ /* 0x000fea000383ffff */
.L_x_109:
[----:B0-----:R0:W1:Y:S02]  /*62d0*/  SYNCS.PHASECHK.TRANS64.TRYWAIT P0, [R7+URZ], R4 ;  /* 0x00000004070075a7 */ /* 0x001064000800017f */
[----:B-1----:R-:W-:Y:S05]  /*62e0*/  @!P0 NANOSLEEP.SYNCS 0x989680 ;  /* 0x009896800000895d */ /* 0x002fea0003900000 */
[----:B------:R-:W1:Y:S02]  /*62f0*/  @!P0 SYNCS.PHASECHK.TRANS64 P0, [R7+URZ], R4 ;  /* 0x00000004070085a7 */ /* 0x000e64000800007f */
[----:B-1----:R-:W-:Y:S05]  /*6300*/  @!P0 BRA `(.L_x_109) ;  /* 0xfffffffc00f08947 */ /* 0x002fea000383ffff */
[----:B------:R-:W-:Y:S05]  /*6310*/  BRA `(.L_x_122) ;  /* 0xfffffff800d87947 */ /* 0x000fea000383ffff */
.L_x_110:
[----:B0-----:R0:W1:Y:S02]  /*6320*/  SYNCS.PHASECHK.TRANS64.TRYWAIT P0, [R8+URZ], R5 ;  /* 0x00000005080075a7 */ /* 0x001064000800017f */
[----:B-1----:R-:W-:Y:S05]  /*6330*/  @!P0 NANOSLEEP.SYNCS 0x989680 ;  /* 0x009896800000895d */ /* 0x002fea0003900000 */
[----:B------:R-:W1:Y:S02]  /*6340*/  @!P0 SYNCS.PHASECHK.TRANS64 P0, [R8+URZ], R5 ;  /* 0x00000005080085a7 */ /* 0x000e64000800007f */
[----:B-1----:R-:W-:Y:S05]  /*6350*/  @!P0 BRA `(.L_x_110) ;  /* 0xfffffffc00f08947 */ /* 0x002fea000383ffff */
[----:B------:R-:W-:Y:S05]  /*6360*/  BRA `(.L_x_123) ;  /* 0xfffffff800e87947 */ /* 0x000fea000383ffff */
.L_x_111:
[----:B0-----:R0:W1:Y:S02]  /*6370*/  SYNCS.PHASECHK.TRANS64.TRYWAIT P0, [R9+URZ], R4 ;  /* 0x00000004090075a7 */ /* 0x001064000800017f */
[----:B-1----:R-:W-:Y:S05]  /*6380*/  @!P0 NANOSLEEP.SYNCS 0x989680 ;  /* 0x009896800000895d */ /* 0x002fea0003900000 */
[----:B------:R-:W1:Y:S02]  /*6390*/  @!P0 SYNCS.PHASECHK.TRANS64 P0, [R9+URZ], R4 ;  /* 0x00000004090085a7 */ /* 0x000e64000800007f */
[----:B-1----:R-:W-:Y:S05]  /*63a0*/  @!P0 BRA `(.L_x_111) ;  /* 0xfffffffc00f08947 */ /* 0x002fea000383ffff */
[----:B------:R-:W-:Y:S05]  /*63b0*/  BRA `(.L_x_124) ;  /* 0xfffffff800f87947 */ /* 0x000fea000383ffff */
.L_x_112:
[----:B0-----:R0:W1:Y:S02]  /*63c0*/  SYNCS.PHASECHK.TRANS64.TRYWAIT P0, [R8+URZ], R5 ;  /* 0x00000005080075a7 */ /* 0x001064000800017f */
[----:B-1----:R-:W-:Y:S05]  /*63d0*/  @!P0 NANOSLEEP.SYNCS 0x989680 ;  /* 0x009896800000895d */ /* 0x002fea0003900000 */
[----:B------:R-:W1:Y:S02]  /*63e0*/  @!P0 SYNCS.PHASECHK.TRANS64 P0, [R8+URZ], R5 ;  /* 0x00000005080085a7 */ /* 0x000e64000800007f */
[----:B-1----:R-:W-:Y:S05]  /*63f0*/  @!P0 BRA `(.L_x_112) ;  /* 0xfffffffc00f08947 */ /* 0x002fea000383ffff */
[----:B------:R-:W-:Y:S05]  /*6400*/  BRA `(.L_x_125) ;  /* 0xfffffffc00087947 */ /* 0x000fea000383ffff */
.L_x_113:
[----:B-1----:R1:W2:Y:S02]  /*6410*/  SYNCS.PHASECHK.TRANS64.TRYWAIT P0, [R11+URZ], R6 ;  /* 0x000000060b0075a7 */ /* 0x0022a4000800017f */
[----:B--2---:R-:W-:Y:S05]  /*6420*/  @!P0 NANOSLEEP.SYNCS 0x989680 ;  /* 0x009896800000895d */ /* 0x004fea0003900000 */
[----:B------:R-:W2:Y:S02]  /*6430*/  @!P0 SYNCS.PHASECHK.TRANS64 P0, [R11+URZ], R6 ;  /* 0x000000060b0085a7 */ /* 0x000ea4000800007f */
[----:B--2---:R-:W-:Y:S05]  /*6440*/  @!P0 BRA `(.L_x_113) ;  /* 0xfffffffc00f08947 */ /* 0x004fea000383ffff */
[----:B------:R-:W-:Y:S05]  /*6450*/  BRA `(.L_x_126) ;  /* 0xfffffffc00107947 */ /* 0x000fea000383ffff */
.L_x_127:
[----:B------:R-:W-:-:S00]  /*6460*/  BRA `(.L_x_127) ;  /* 0xfffffffc00fc7947 */ /* 0x000fc0000383ffff */
[----:B------:R-:W-:-:S00]  /*6470*/  NOP ;  /* 0x0000000000007918 */ /* 0x000fc00000000000 */
        /* <DEDUP_REMOVED lines=8> */
.L_x_128:


//--------------------- .nv.shared._ZN7cutlass13device_kernelINS_4gemm6kernel13GemmUniversalIN4cute5tupleIJiiiiEEENS1_10collective13CollectiveMmaINS1_40MainloopSm90TmaGmmaWarpSpecializedSparseILi6ENS5_IJNS4_1CILi2EEENSA_ILi1EEESC_EEENS1_35KernelTmaWarpSpecializedCooperativeEEENS5_IJNSA_ILi128EEENSA_ILi64EEESG_EEENS_10bfloat16_tENS5_IJNS4_6LayoutINS5_IJiNS5_IJSB_iEEEiEEENS5_IJlNS5_IJSC_SB_EEElEEEEENSK_INS5_IJNS5_IJNS5_IJNSA_ILi8EEESB_NSA_ILi4EEEEEEiEEENS5_IJNS5_IJNSA_ILi16EEESB_SR_EEEiEEEiEEENS5_IJNS5_IJNS5_IJSG_SU_NSA_ILi2048EEEEEENSA_ILi8192EEEEEENS5_IJNS5_IJSC_NSA_ILi1024EEENSA_ILi32EEEEEElEEElEEEEEEEESJ_NS5_IJlSC_lEEENS4_8TiledMMAINS4_8MMA_AtomIJNS4_4SM904GMMA6SPARSE28GMMA_64x64x32_F32BF16BF16_SSILNS1D_5MajorE0ELS1G_0ELNS1D_7ScaleInE1ELS1H_1ELNS1D_9SparseSelE0EEEEEENSK_ISD_NS5_IJSC_NSA_ILi0EEES1L_EEEEENS5_IJNS4_10UnderscoreES1O_S1O_EEEEENS4_13SM90_TMA_LOADENS4_14ComposedLayoutINS4_7SwizzleILi3ELi4ELi3EEENS4_25smem_sparse_ptr_flag_bitsILi2ELi16EEENSK_INS5_IJNS5_IJSC_SQ_EEENS5_IJSB_SH_EEEEEENS5_IJNS5_IJS1L_SG_EEESN_EEEEEEEvNS4_8identityENS4_23SM90_TMA_LOAD_MULTICASTENS1S_IS1U_NS4_18smem_ptr_flag_bitsILi16EEENSK_INS5_IJSQ_SH_EEENS5_IJSH_SC_EEEEEEEvS24_EENS_8epilogue10collective6detail29Sm90TmaWarpSpecializedAdapterINS2E_15DefaultEpilogueIfNS5_IJSC_llEEES2I_NS2D_6thread17LinearCombinationIfLi1EffLNS2J_9ScaleType4KindE0ELNS_15FloatRoundStyleE2EfEENS1_15EpilogueDefaultEEEEEvvEEEEvNT_6ParamsE --------------------------
	.section	.nv.shared._ZN7cutlass13device_kernelINS_4gemm6kernel13GemmUniversalIN4cute5tupleIJiiiiEEENS1_10collective13CollectiveMmaINS1_40MainloopSm90TmaGmmaWarpSpecializedSparseILi6ENS5_IJNS4_1CILi2EEENSA_ILi1EEESC_EEENS1_35KernelTmaWarpSpecializedCooperativeEEENS5_IJNSA_ILi128EEENSA_ILi64EEESG_EEENS_10bfloat16_tENS5_IJNS4_6LayoutINS5_IJiNS5_IJSB_iEEEiEEENS5_IJlNS5_IJSC_SB_EEElEEEEENSK_INS5_IJNS5_IJNS5_IJNSA_ILi8EEESB_NSA_ILi4EEEEEEiEEENS5_IJNS5_IJNSA_ILi16EEESB_SR_EEEiEEEiEEENS5_IJNS5_IJNS5_IJSG_SU_NSA_ILi2048EEEEEENSA_ILi8192EEEEEENS5_IJNS5_IJSC_NSA_ILi1024EEENSA_ILi32EEEEEElEEElEEEEEEEESJ_NS5_IJlSC_lEEENS4_8TiledMMAINS4_8MMA_AtomIJNS4_4SM904GMMA6SPARSE28GMMA_64x64x32_F32BF16BF16_SSILNS1D_5MajorE0ELS1G_0ELNS1D_7ScaleInE1ELS1H_1ELNS1D_9SparseSelE0EEEEEENSK_ISD_NS5_IJSC_NSA_ILi0EEES1L_EEEEENS5_IJNS4_10UnderscoreES1O_S1O_EEEEENS4_13SM90_TMA_LOADENS4_14ComposedLayoutINS4_7SwizzleILi3ELi4ELi3EEENS4_25smem_sparse_ptr_flag_bitsILi2ELi16EEENSK_INS5_IJNS5_IJSC_SQ_EEENS5_IJSB_SH_EEEEEENS5_IJNS5_IJS1L_SG_EEESN_EEEEEEEvNS4_8identityENS4_23SM90_TMA_LOAD_MULTICASTENS1S_IS1U_NS4_18smem_ptr_flag_bitsILi16EEENSK_INS5_IJSQ_SH_EEENS5_IJSH_SC_EEEEEEEvS24_EENS_8epilogue10collective6detail29Sm90TmaWarpSpecializedAdapterINS2E_15DefaultEpilogueIfNS5_IJSC_llEEES2I_NS2D_6thread17LinearCombinationIfLi1EffLNS2J_9ScaleType4KindE0ELNS_15FloatRoundStyleE2EfEENS1_15EpilogueDefaultEEEEEvvEEEEvNT_6ParamsE,"aw",@nobits
	.sectionflags	@""
	.align	16
	.zero		1024


//--------------------- .nv.shared.reserved.0     --------------------------
	.section	.nv.shared.reserved.0,"aw",@nobits
	.weak		__nv_reservedSMEM_offset_0_alias
	.size		__nv_reservedSMEM_offset_0_alias, 0, 0
	.other		__nv_reservedSMEM_offset_0_alias,@"STO_CUDA_RESERVED_SHARED STV_DEFAULT"
__nv_reservedSMEM_offset_0_alias:
	.zero		0


//--------------------- .nv.global                --------------------------
	.section	.nv.global,"aw",@nobits
.nv.global:
	.type		_ZN39_INTERNAL_deeca727_4_k_cu_d0fe3e2a_33954cute1_E,@object
	.size		_ZN39_INTERNAL_deeca727_4_k_cu_d0fe3e2a_33954cute1_E,(_ZN39_INTERNAL_deeca727_4_k_cu_d0fe3e2a_33954cuda3std3__45__cpo6cbeginE - _ZN39_INTERNAL_deeca727_4_k_cu_d0fe3e2a_33954cute1_E)
_ZN39_INTERNAL_deeca727_4_k_cu_d0fe3e2a_33954cute1_E:
	.zero		1
	.type		_ZN39_INTERNAL_deeca727_4_k_cu_d0fe3e2a_33954cuda3std3__45__cpo6cbeginE,@object
	.size		_ZN39_INTERNAL_deeca727_4_k_cu_d0fe3e2a_33954cuda3std3__45__cpo6cbeginE,(_ZN39_INTERNAL_deeca727_4_k_cu_d0fe3e2a_33954cuda3std3__48in_placeE - _ZN39_INTERNAL_deeca727_4_k_cu_d0fe3e2a_33954cuda3std3__45__cpo6cbeginE)
_ZN39_INTERNAL_deeca727_4_k_cu_d0fe3e2a_33954cuda3std3__45__cpo6cbeginE:
	.zero		1
	.type		_ZN39_INTERNAL_deeca727_4_k_cu_d0fe3e2a_33954cuda3std3__48in_placeE,@object
	.size		_ZN39_INTERNAL_deeca727_4_k_cu_d0fe3e2a_33954cuda3std3__48in_placeE,(_ZN39_INTERNAL_deeca727_4_k_cu_d0fe3e2a_33954cuda3std6ranges3__45__cpo9iter_moveE - _ZN39_INTERNAL_deeca727_4_k_cu_d0fe3e2a_33954cuda3std3__48in_placeE)
_ZN39_INTERNAL_deeca727_4_k_cu_d0fe3e2a_33954cuda3std3__48in_placeE:
	.zero		1
	.type		_ZN39_INTERNAL_deeca727_4_k_cu_d0fe3e2a_33954cuda3std6ranges3__45__cpo9iter_moveE,@object
	.size		_ZN39_INTERNAL_deeca727_4_k_cu_d0fe3e2a_33954cuda3std6ranges3__45__cpo9iter_moveE,(_ZN39_INTERNAL_deeca727_4_k_cu_d0fe3e2a_33954cuda3std3__45__cpo5beginE - _ZN39_INTERNAL_deeca727_4_k_cu_d0fe3e2a_33954cuda3std6ranges3__45__cpo9iter_moveE)
_ZN39_INTERNAL_deeca727_4_k_cu_d0fe3e2a_33954cuda3std6ranges3__45__cpo9iter_moveE:
	.zero		1
	.type		_ZN39_INTERNAL_deeca727_4_k_cu_d0fe3e2a_33954cuda3std3__45__cpo5beginE,@object
	.size		_ZN39_INTERNAL_deeca727_4_k_cu_d0fe3e2a_33954cuda3std3__45__cpo5beginE,(_ZN39_INTERNAL_deeca727_4_k_cu_d0fe3e2a_33954cuda3std3__441_GLOBAL__N__deeca727_4_k_cu_d0fe3e2a_33956ignoreE - _ZN39_INTERNAL_deeca727_4_k_cu_d0fe3e2a_33954cuda3std3__45__cpo5beginE)
_ZN39_INTERNAL_deeca727_4_k_cu_d0fe3e2a_33954cuda3std3__45__cpo5beginE:
	.zero		1
	.type		_ZN39_INTERNAL_deeca727_4_k_cu_d0fe3e2a_33954cuda3std3__441_GLOBAL__N__deeca727_4_k_cu_d0fe3e2a_33956ignoreE,@object
	.size		_ZN39_INTERNAL_deeca727_4_k_cu_d0fe3e2a_33954cuda3std3__441_GLOBAL__N__deeca727_4_k_cu_d0fe3e2a_33956ignoreE,(_ZN39_INTERNAL_deeca727_4_k_cu_d0fe3e2a_33954cute7productE - _ZN39_INTERNAL_deeca727_4_k_cu_d0fe3e2a_33954cuda3std3__441_GLOBAL__N__deeca727_4_k_cu_d0fe3e2a_33956ignoreE)
_ZN39_INTERNAL_deeca727_4_k_cu_d0fe3e2a_33954cuda3std3__441_GLOBAL__N__deeca727_4_k_cu_d0fe3e2a_33956ignoreE:
	.zero		1
	.type		_ZN39_INTERNAL_deeca727_4_k_cu_d0fe3e2a_33954cute7productE,@object
	.size		_ZN39_INTERNAL_deeca727_4_k_cu_d0fe3e2a_33954cute7productE,(_ZN39_INTERNAL_deeca727_4_k_cu_d0fe3e2a_33954cuda3std3__45__cpo3endE - _ZN39_INTERNAL_deeca727_4_k_cu_d0fe3e2a_33954cute7productE)
_ZN39_INTERNAL_deeca727_4_k_cu_d0fe3e2a_33954cute7productE:
	.zero		1
	.type		_ZN39_INTERNAL_deeca727_4_k_cu_d0fe3e2a_33954cuda3std3__45__cpo3endE,@object
	.size		_ZN39_INTERNAL_deeca727_4_k_cu_d0fe3e2a_33954cuda3std3__45__cpo3endE,(_ZN39_INTERNAL_deeca727_4_k_cu_d0fe3e2a_33954cuda3std3__419piecewise_constructE - _ZN39_INTERNAL_deeca727_4_k_cu_d0fe3e2a_33954cuda3std3__45__cpo3endE)
_ZN39_INTERNAL_deeca727_4_k_cu_d0fe3e2a_33954cuda3std3__45__cpo3endE:
	.zero		1
	.type		_ZN39_INTERNAL_deeca727_4_k_cu_d0fe3e2a_33954cuda3std3__419piecewise_constructE,@object
	.size		_ZN39_INTERNAL_deeca727_4_k_cu_d0fe3e2a_33954cuda3std3__419piecewise_constructE,(_ZN39_INTERNAL_deeca727_4_k_cu_d0fe3e2a_33954cuda3std3__45__cpo4cendE - _ZN39_INTERNAL_deeca727_4_k_cu_d0fe3e2a_33954cuda3std3__419piecewise_constructE)
_ZN39_INTERNAL_deeca727_4_k_cu_d0fe3e2a_33954cuda3std3__419piecewise_constructE:
	.zero		1
	.type		_ZN39_INTERNAL_deeca727_4_k_cu_d0fe3e2a_33954cuda3std3__45__cpo4cendE,@object
	.size		_ZN39_INTERNAL_deeca727_4_k_cu_d0fe3e2a_33954cuda3std3__45__cpo4cendE,(_ZN39_INTERNAL_deeca727_4_k_cu_d0fe3e2a_33954cuda3std6ranges3__45__cpo4swapE - _ZN39_INTERNAL_deeca727_4_k_cu_d0fe3e2a_33954cuda3std3__45__cpo4cendE)
_ZN39_INTERNAL_deeca727_4_k_cu_d0fe3e2a_33954cuda3std3__45__cpo4cendE:
	.zero		1
	.type		_ZN39_INTERNAL_deeca727_4_k_cu_d0fe3e2a_33954cuda3std6ranges3__45__cpo4swapE,@object
	.size		_ZN39_INTERNAL_deeca727_4_k_cu_d0fe3e2a_33954cuda3std6ranges3__45__cpo4swapE,(.L_7 - _ZN39_INTERNAL_deeca727_4_k_cu_d0fe3e2a_33954cuda3std6ranges3__45__cpo4swapE)
_ZN39_INTERNAL_deeca727_4_k_cu_d0fe3e2a_33954cuda3std6ranges3__45__cpo4swapE:
	.zero		1
.L_7:


//--------------------- .nv.constant0._ZN7cutlass13device_kernelINS_4gemm6kernel13GemmUniversalIN4cute5tupleIJiiiiEEENS1_10collective13CollectiveMmaINS1_40MainloopSm90TmaGmmaWarpSpecializedSparseILi6ENS5_IJNS4_1CILi2EEENSA_ILi1EEESC_EEENS1_35KernelTmaWarpSpecializedCooperativeEEENS5_IJNSA_ILi128EEENSA_ILi64EEESG_EEENS_10bfloat16_tENS5_IJNS4_6LayoutINS5_IJiNS5_IJSB_iEEEiEEENS5_IJlNS5_IJSC_SB_EEElEEEEENSK_INS5_IJNS5_IJNS5_IJNSA_ILi8EEESB_NSA_ILi4EEEEEEiEEENS5_IJNS5_IJNSA_ILi16EEESB_SR_EEEiEEEiEEENS5_IJNS5_IJNS5_IJSG_SU_NSA_ILi2048EEEEEENSA_ILi8192EEEEEENS5_IJNS5_IJSC_NSA_ILi1024EEENSA_ILi32EEEEEElEEElEEEEEEEESJ_NS5_IJlSC_lEEENS4_8TiledMMAINS4_8MMA_AtomIJNS4_4SM904GMMA6SPARSE28GMMA_64x64x32_F32BF16BF16_SSILNS1D_5MajorE0ELS1G_0ELNS1D_7ScaleInE1ELS1H_1ELNS1D_9SparseSelE0EEEEEENSK_ISD_NS5_IJSC_NSA_ILi0EEES1L_EEEEENS5_IJNS4_10UnderscoreES1O_S1O_EEEEENS4_13SM90_TMA_LOADENS4_14ComposedLayoutINS4_7SwizzleILi3ELi4ELi3EEENS4_25smem_sparse_ptr_flag_bitsILi2ELi16EEENSK_INS5_IJNS5_IJSC_SQ_EEENS5_IJSB_SH_EEEEEENS5_IJNS5_IJS1L_SG_EEESN_EEEEEEEvNS4_8identityENS4_23SM90_TMA_LOAD_MULTICASTENS1S_IS1U_NS4_18smem_ptr_flag_bitsILi16EEENSK_INS5_IJSQ_SH_EEENS5_IJSH_SC_EEEEEEEvS24_EENS_8epilogue10collective6detail29Sm90TmaWarpSpecializedAdapterINS2E_15DefaultEpilogueIfNS5_IJSC_llEEES2I_NS2D_6thread17LinearCombinationIfLi1EffLNS2J_9ScaleType4KindE0ELNS_15FloatRoundStyleE2EfEENS1_15EpilogueDefaultEEEEEvvEEEEvNT_6ParamsE --------------------------
	.section	.nv.constant0._ZN7cutlass13device_kernelINS_4gemm6kernel13GemmUniversalIN4cute5tupleIJiiiiEEENS1_10collective13CollectiveMmaINS1_40MainloopSm90TmaGmmaWarpSpecializedSparseILi6ENS5_IJNS4_1CILi2EEENSA_ILi1EEESC_EEENS1_35KernelTmaWarpSpecializedCooperativeEEENS5_IJNSA_ILi128EEENSA_ILi64EEESG_EEENS_10bfloat16_tENS5_IJNS4_6LayoutINS5_IJiNS5_IJSB_iEEEiEEENS5_IJlNS5_IJSC_SB_EEElEEEEENSK_INS5_IJNS5_IJNS5_IJNSA_ILi8EEESB_NSA_ILi4EEEEEEiEEENS5_IJNS5_IJNSA_ILi16EEESB_SR_EEEiEEEiEEENS5_IJNS5_IJNS5_IJSG_SU_NSA_ILi2048EEEEEENSA_ILi8192EEEEEENS5_IJNS5_IJSC_NSA_ILi1024EEENSA_ILi32EEEEEElEEElEEEEEEEESJ_NS5_IJlSC_lEEENS4_8TiledMMAINS4_8MMA_AtomIJNS4_4SM904GMMA6SPARSE28GMMA_64x64x32_F32BF16BF16_SSILNS1D_5MajorE0ELS1G_0ELNS1D_7ScaleInE1ELS1H_1ELNS1D_9SparseSelE0EEEEEENSK_ISD_NS5_IJSC_NSA_ILi0EEES1L_EEEEENS5_IJNS4_10UnderscoreES1O_S1O_EEEEENS4_13SM90_TMA_LOADENS4_14ComposedLayoutINS4_7SwizzleILi3ELi4ELi3EEENS4_25smem_sparse_ptr_flag_bitsILi2ELi16EEENSK_INS5_IJNS5_IJSC_SQ_EEENS5_IJSB_SH_EEEEEENS5_IJNS5_IJS1L_SG_EEESN_EEEEEEEvNS4_8identityENS4_23SM90_TMA_LOAD_MULTICASTENS1S_IS1U_NS4_18smem_ptr_flag_bitsILi16EEENSK_INS5_IJSQ_SH_EEENS5_IJSH_SC_EEEEEEEvS24_EENS_8epilogue10collective6detail29Sm90TmaWarpSpecializedAdapterINS2E_15DefaultEpilogueIfNS5_IJSC_llEEES2I_NS2D_6thread17LinearCombinationIfLi1EffLNS2J_9ScaleType4KindE0ELNS_15FloatRoundStyleE2EfEENS1_15EpilogueDefaultEEEEEvvEEEEvNT_6ParamsE,"a",@progbits
	.sectionflags	@""
	.align	4
.nv.constant0._ZN7cutlass13device_kernelINS_4gemm6kernel13GemmUniversalIN4cute5tupleIJiiiiEEENS1_10collective13CollectiveMmaINS1_40MainloopSm90TmaGmmaWarpSpecializedSparseILi6ENS5_IJNS4_1CILi2EEENSA_ILi1EEESC_EEENS1_35KernelTmaWarpSpecializedCooperativeEEENS5_IJNSA_ILi128EEENSA_ILi64EEESG_EEENS_10bfloat16_tENS5_IJNS4_6LayoutINS5_IJiNS5_IJSB_iEEEiEEENS5_IJlNS5_IJSC_SB_EEElEEEEENSK_INS5_IJNS5_IJNS5_IJNSA_ILi8EEESB_NSA_ILi4EEEEEEiEEENS5_IJNS5_IJNSA_ILi16EEESB_SR_EEEiEEEiEEENS5_IJNS5_IJNS5_IJSG_SU_NSA_ILi2048EEEEEENSA_ILi8192EEEEEENS5_IJNS5_IJSC_NSA_ILi1024EEENSA_ILi32EEEEEElEEElEEEEEEEESJ_NS5_IJlSC_lEEENS4_8TiledMMAINS4_8MMA_AtomIJNS4_4SM904GMMA6SPARSE28GMMA_64x64x32_F32BF16BF16_SSILNS1D_5MajorE0ELS1G_0ELNS1D_7ScaleInE1ELS1H_1ELNS1D_9SparseSelE0EEEEEENSK_ISD_NS5_IJSC_NSA_ILi0EEES1L_EEEEENS5_IJNS4_10UnderscoreES1O_S1O_EEEEENS4_13SM90_TMA_LOADENS4_14ComposedLayoutINS4_7SwizzleILi3ELi4ELi3EEENS4_25smem_sparse_ptr_flag_bitsILi2ELi16EEENSK_INS5_IJNS5_IJSC_SQ_EEENS5_IJSB_SH_EEEEEENS5_IJNS5_IJS1L_SG_EEESN_EEEEEEEvNS4_8identityENS4_23SM90_TMA_LOAD_MULTICASTENS1S_IS1U_NS4_18smem_ptr_flag_bitsILi16EEENSK_INS5_IJSQ_SH_EEENS5_IJSH_SC_EEEEEEEvS24_EENS_8epilogue10collective6detail29Sm90TmaWarpSpecializedAdapterINS2E_15DefaultEpilogueIfNS5_IJSC_llEEES2I_NS2D_6thread17LinearCombinationIfLi1EffLNS2J_9ScaleType4KindE0ELNS_15FloatRoundStyleE2EfEENS1_15EpilogueDefaultEEEEEvvEEEEvNT_6ParamsE:
	.zero		1920


//--------------------- SYMBOLS --------------------------

	.type		.nv.reservedSmem.offset0,@object
	.size		.nv.reservedSmem.offset0,0x4
